//
// Generated by NVIDIA NVVM Compiler
//
// Compiler Build ID: CL-36424714
// Cuda compilation tools, release 13.0, V13.0.88
// Based on NVVM 20.0.0
//

.version 9.0
.target sm_100
.address_size 64

	// .globl	_Z15gather_kernel_0I6__halfEvPKT_PKliPS1_iiii

.visible .entry _Z15gather_kernel_0I6__halfEvPKT_PKliPS1_iiii(
	.param .u64 .ptr .align 1 _Z15gather_kernel_0I6__halfEvPKT_PKliPS1_iiii_param_0,
	.param .u64 .ptr .align 1 _Z15gather_kernel_0I6__halfEvPKT_PKliPS1_iiii_param_1,
	.param .u32 _Z15gather_kernel_0I6__halfEvPKT_PKliPS1_iiii_param_2,
	.param .u64 .ptr .align 1 _Z15gather_kernel_0I6__halfEvPKT_PKliPS1_iiii_param_3,
	.param .u32 _Z15gather_kernel_0I6__halfEvPKT_PKliPS1_iiii_param_4,
	.param .u32 _Z15gather_kernel_0I6__halfEvPKT_PKliPS1_iiii_param_5,
	.param .u32 _Z15gather_kernel_0I6__halfEvPKT_PKliPS1_iiii_param_6,
	.param .u32 _Z15gather_kernel_0I6__halfEvPKT_PKliPS1_iiii_param_7
)
{
	.reg .pred 	%p<4>;
	.reg .b16 	%rs<3>;
	.reg .b32 	%r<33>;
	.reg .b64 	%rd<19>;

	ld.param.u64 	%rd4, [_Z15gather_kernel_0I6__halfEvPKT_PKliPS1_iiii_param_0];
	ld.param.u64 	%rd5, [_Z15gather_kernel_0I6__halfEvPKT_PKliPS1_iiii_param_1];
	ld.param.u32 	%r4, [_Z15gather_kernel_0I6__halfEvPKT_PKliPS1_iiii_param_2];
	ld.param.u64 	%rd6, [_Z15gather_kernel_0I6__halfEvPKT_PKliPS1_iiii_param_3];
	ld.param.u32 	%r5, [_Z15gather_kernel_0I6__halfEvPKT_PKliPS1_iiii_param_5];
	ld.param.u32 	%r6, [_Z15gather_kernel_0I6__halfEvPKT_PKliPS1_iiii_param_6];
	ld.param.u32 	%r7, [_Z15gather_kernel_0I6__halfEvPKT_PKliPS1_iiii_param_7];
	cvta.to.global.u64 	%rd1, %rd6;
	cvta.to.global.u64 	%rd2, %rd4;
	cvta.to.global.u64 	%rd3, %rd5;
	mov.u32 	%r8, %ctaid.x;
	mov.u32 	%r9, %ntid.x;
	mov.u32 	%r10, %tid.x;
	mad.lo.s32 	%r11, %r8, %r9, %r10;
	mov.u32 	%r12, %ctaid.y;
	mov.u32 	%r13, %ntid.y;
	mov.u32 	%r14, %tid.y;
	mad.lo.s32 	%r1, %r12, %r13, %r14;
	shl.b32 	%r2, %r11, 1;
	setp.ge.s32 	%p1, %r1, %r7;
	@%p1 bra 	$L__BB0_4;
	mul.lo.s32 	%r15, %r5, %r4;
	max.s32 	%r16, %r15, %r2;
	sub.s32 	%r3, %r16, %r2;
	setp.eq.s32 	%p2, %r3, 0;
	@%p2 bra 	$L__BB0_4;
	div.s32 	%r17, %r2, %r4;
	mul.lo.s32 	%r18, %r17, %r4;
	sub.s32 	%r19, %r2, %r18;
	mul.wide.s32 	%rd7, %r19, 8;
	add.s64 	%rd8, %rd3, %rd7;
	ld.global.u32 	%r20, [%rd8];
	mad.lo.s32 	%r21, %r17, %r6, %r20;
	mad.lo.s32 	%r22, %r21, %r7, %r1;
	mad.lo.s32 	%r23, %r2, %r7, %r1;
	mul.wide.s32 	%rd9, %r23, 2;
	add.s64 	%rd10, %rd1, %rd9;
	mul.wide.s32 	%rd11, %r22, 2;
	add.s64 	%rd12, %rd2, %rd11;
	ld.global.u16 	%rs1, [%rd12];
	st.global.u16 	[%rd10], %rs1;
	setp.eq.s32 	%p3, %r3, 1;
	@%p3 bra 	$L__BB0_4;
	add.s32 	%r24, %r2, 1;
	div.s32 	%r25, %r24, %r4;
	mul.lo.s32 	%r26, %r25, %r4;
	sub.s32 	%r27, %r24, %r26;
	mul.wide.s32 	%rd13, %r27, 8;
	add.s64 	%rd14, %rd3, %rd13;
	ld.global.u32 	%r28, [%rd14];
	mad.lo.s32 	%r29, %r25, %r6, %r28;
	mad.lo.s32 	%r30, %r29, %r7, %r1;
	mad.lo.s32 	%r31, %r7, %r2, %r7;
	add.s32 	%r32, %r31, %r1;
	mul.wide.s32 	%rd15, %r32, 2;
	add.s64 	%rd16, %rd1, %rd15;
	mul.wide.s32 	%rd17, %r30, 2;
	add.s64 	%rd18, %rd2, %rd17;
	ld.global.u16 	%rs2, [%rd18];
	st.global.u16 	[%rd16], %rs2;
$L__BB0_4:
	ret;

}
	// .globl	_Z15gather_kernel_0IfEvPKT_PKliPS0_iiii
.visible .entry _Z15gather_kernel_0IfEvPKT_PKliPS0_iiii(
	.param .u64 .ptr .align 1 _Z15gather_kernel_0IfEvPKT_PKliPS0_iiii_param_0,
	.param .u64 .ptr .align 1 _Z15gather_kernel_0IfEvPKT_PKliPS0_iiii_param_1,
	.param .u32 _Z15gather_kernel_0IfEvPKT_PKliPS0_iiii_param_2,
	.param .u64 .ptr .align 1 _Z15gather_kernel_0IfEvPKT_PKliPS0_iiii_param_3,
	.param .u32 _Z15gather_kernel_0IfEvPKT_PKliPS0_iiii_param_4,
	.param .u32 _Z15gather_kernel_0IfEvPKT_PKliPS0_iiii_param_5,
	.param .u32 _Z15gather_kernel_0IfEvPKT_PKliPS0_iiii_param_6,
	.param .u32 _Z15gather_kernel_0IfEvPKT_PKliPS0_iiii_param_7
)
{
	.reg .pred 	%p<4>;
	.reg .b32 	%r<33>;
	.reg .b32 	%f<3>;
	.reg .b64 	%rd<19>;

	ld.param.u64 	%rd4, [_Z15gather_kernel_0IfEvPKT_PKliPS0_iiii_param_0];
	ld.param.u64 	%rd5, [_Z15gather_kernel_0IfEvPKT_PKliPS0_iiii_param_1];
	ld.param.u32 	%r4, [_Z15gather_kernel_0IfEvPKT_PKliPS0_iiii_param_2];
	ld.param.u64 	%rd6, [_Z15gather_kernel_0IfEvPKT_PKliPS0_iiii_param_3];
	ld.param.u32 	%r5, [_Z15gather_kernel_0IfEvPKT_PKliPS0_iiii_param_5];
	ld.param.u32 	%r6, [_Z15gather_kernel_0IfEvPKT_PKliPS0_iiii_param_6];
	ld.param.u32 	%r7, [_Z15gather_kernel_0IfEvPKT_PKliPS0_iiii_param_7];
	cvta.to.global.u64 	%rd1, %rd6;
	cvta.to.global.u64 	%rd2, %rd4;
	cvta.to.global.u64 	%rd3, %rd5;
	mov.u32 	%r8, %ctaid.x;
	mov.u32 	%r9, %ntid.x;
	mov.u32 	%r10, %tid.x;
	mad.lo.s32 	%r11, %r8, %r9, %r10;
	mov.u32 	%r12, %ctaid.y;
	mov.u32 	%r13, %ntid.y;
	mov.u32 	%r14, %tid.y;
	mad.lo.s32 	%r1, %r12, %r13, %r14;
	shl.b32 	%r2, %r11, 1;
	setp.ge.s32 	%p1, %r1, %r7;
	@%p1 bra 	$L__BB1_4;
	mul.lo.s32 	%r15, %r5, %r4;
	max.s32 	%r16, %r15, %r2;
	sub.s32 	%r3, %r16, %r2;
	setp.eq.s32 	%p2, %r3, 0;
	@%p2 bra 	$L__BB1_4;
	div.s32 	%r17, %r2, %r4;
	mul.lo.s32 	%r18, %r17, %r4;
	sub.s32 	%r19, %r2, %r18;
	mul.wide.s32 	%rd7, %r19, 8;
	add.s64 	%rd8, %rd3, %rd7;
	ld.global.u32 	%r20, [%rd8];
	mad.lo.s32 	%r21, %r17, %r6, %r20;
	mad.lo.s32 	%r22, %r21, %r7, %r1;
	mad.lo.s32 	%r23, %r2, %r7, %r1;
	mul.wide.s32 	%rd9, %r22, 4;
	add.s64 	%rd10, %rd2, %rd9;
	ld.global.f32 	%f1, [%rd10];
	mul.wide.s32 	%rd11, %r23, 4;
	add.s64 	%rd12, %rd1, %rd11;
	st.global.f32 	[%rd12], %f1;
	setp.eq.s32 	%p3, %r3, 1;
	@%p3 bra 	$L__BB1_4;
	add.s32 	%r24, %r2, 1;
	div.s32 	%r25, %r24, %r4;
	mul.lo.s32 	%r26, %r25, %r4;
	sub.s32 	%r27, %r24, %r26;
	mul.wide.s32 	%rd13, %r27, 8;
	add.s64 	%rd14, %rd3, %rd13;
	ld.global.u32 	%r28, [%rd14];
	mad.lo.s32 	%r29, %r25, %r6, %r28;
	mad.lo.s32 	%r30, %r29, %r7, %r1;
	mad.lo.s32 	%r31, %r7, %r2, %r7;
	add.s32 	%r32, %r31, %r1;
	mul.wide.s32 	%rd15, %r30, 4;
	add.s64 	%rd16, %rd2, %rd15;
	ld.global.f32 	%f2, [%rd16];
	mul.wide.s32 	%rd17, %r32, 4;
	add.s64 	%rd18, %rd1, %rd17;
	st.global.f32 	[%rd18], %f2;
$L__BB1_4:
	ret;

}
	// .globl	_Z15gather_kernel_0IdEvPKT_PKliPS0_iiii
.visible .entry _Z15gather_kernel_0IdEvPKT_PKliPS0_iiii(
	.param .u64 .ptr .align 1 _Z15gather_kernel_0IdEvPKT_PKliPS0_iiii_param_0,
	.param .u64 .ptr .align 1 _Z15gather_kernel_0IdEvPKT_PKliPS0_iiii_param_1,
	.param .u32 _Z15gather_kernel_0IdEvPKT_PKliPS0_iiii_param_2,
	.param .u64 .ptr .align 1 _Z15gather_kernel_0IdEvPKT_PKliPS0_iiii_param_3,
	.param .u32 _Z15gather_kernel_0IdEvPKT_PKliPS0_iiii_param_4,
	.param .u32 _Z15gather_kernel_0IdEvPKT_PKliPS0_iiii_param_5,
	.param .u32 _Z15gather_kernel_0IdEvPKT_PKliPS0_iiii_param_6,
	.param .u32 _Z15gather_kernel_0IdEvPKT_PKliPS0_iiii_param_7
)
{
	.reg .pred 	%p<4>;
	.reg .b32 	%r<33>;
	.reg .b64 	%rd<19>;
	.reg .b64 	%fd<3>;

	ld.param.u64 	%rd4, [_Z15gather_kernel_0IdEvPKT_PKliPS0_iiii_param_0];
	ld.param.u64 	%rd5, [_Z15gather_kernel_0IdEvPKT_PKliPS0_iiii_param_1];
	ld.param.u32 	%r4, [_Z15gather_kernel_0IdEvPKT_PKliPS0_iiii_param_2];
	ld.param.u64 	%rd6, [_Z15gather_kernel_0IdEvPKT_PKliPS0_iiii_param_3];
	ld.param.u32 	%r5, [_Z15gather_kernel_0IdEvPKT_PKliPS0_iiii_param_5];
	ld.param.u32 	%r6, [_Z15gather_kernel_0IdEvPKT_PKliPS0_iiii_param_6];
	ld.param.u32 	%r7, [_Z15gather_kernel_0IdEvPKT_PKliPS0_iiii_param_7];
	cvta.to.global.u64 	%rd1, %rd6;
	cvta.to.global.u64 	%rd2, %rd4;
	cvta.to.global.u64 	%rd3, %rd5;
	mov.u32 	%r8, %ctaid.x;
	mov.u32 	%r9, %ntid.x;
	mov.u32 	%r10, %tid.x;
	mad.lo.s32 	%r11, %r8, %r9, %r10;
	mov.u32 	%r12, %ctaid.y;
	mov.u32 	%r13, %ntid.y;
	mov.u32 	%r14, %tid.y;
	mad.lo.s32 	%r1, %r12, %r13, %r14;
	shl.b32 	%r2, %r11, 1;
	setp.ge.s32 	%p1, %r1, %r7;
	@%p1 bra 	$L__BB2_4;
	mul.lo.s32 	%r15, %r5, %r4;
	max.s32 	%r16, %r15, %r2;
	sub.s32 	%r3, %r16, %r2;
	setp.eq.s32 	%p2, %r3, 0;
	@%p2 bra 	$L__BB2_4;
	div.s32 	%r17, %r2, %r4;
	mul.lo.s32 	%r18, %r17, %r4;
	sub.s32 	%r19, %r2, %r18;
	mul.wide.s32 	%rd7, %r19, 8;
	add.s64 	%rd8, %rd3, %rd7;
	ld.global.u32 	%r20, [%rd8];
	mad.lo.s32 	%r21, %r17, %r6, %r20;
	mad.lo.s32 	%r22, %r21, %r7, %r1;
	mad.lo.s32 	%r23, %r2, %r7, %r1;
	mul.wide.s32 	%rd9, %r22, 8;
	add.s64 	%rd10, %rd2, %rd9;
	ld.global.f64 	%fd1, [%rd10];
	mul.wide.s32 	%rd11, %r23, 8;
	add.s64 	%rd12, %rd1, %rd11;
	st.global.f64 	[%rd12], %fd1;
	setp.eq.s32 	%p3, %r3, 1;
	@%p3 bra 	$L__BB2_4;
	add.s32 	%r24, %r2, 1;
	div.s32 	%r25, %r24, %r4;
	mul.lo.s32 	%r26, %r25, %r4;
	sub.s32 	%r27, %r24, %r26;
	mul.wide.s32 	%rd13, %r27, 8;
	add.s64 	%rd14, %rd3, %rd13;
	ld.global.u32 	%r28, [%rd14];
	mad.lo.s32 	%r29, %r25, %r6, %r28;
	mad.lo.s32 	%r30, %r29, %r7, %r1;
	mad.lo.s32 	%r31, %r7, %r2, %r7;
	add.s32 	%r32, %r31, %r1;
	mul.wide.s32 	%rd15, %r30, 8;
	add.s64 	%rd16, %rd2, %rd15;
	ld.global.f64 	%fd2, [%rd16];
	mul.wide.s32 	%rd17, %r32, 8;
	add.s64 	%rd18, %rd1, %rd17;
	st.global.f64 	[%rd18], %fd2;
$L__BB2_4:
	ret;

}
	// .globl	_Z15gather_kernel_1I6__halfEvPKT_PKliPS1_iiii
.visible .entry _Z15gather_kernel_1I6__halfEvPKT_PKliPS1_iiii(
	.param .u64 .ptr .align 1 _Z15gather_kernel_1I6__halfEvPKT_PKliPS1_iiii_param_0,
	.param .u64 .ptr .align 1 _Z15gather_kernel_1I6__halfEvPKT_PKliPS1_iiii_param_1,
	.param .u32 _Z15gather_kernel_1I6__halfEvPKT_PKliPS1_iiii_param_2,
	.param .u64 .ptr .align 1 _Z15gather_kernel_1I6__halfEvPKT_PKliPS1_iiii_param_3,
	.param .u32 _Z15gather_kernel_1I6__halfEvPKT_PKliPS1_iiii_param_4,
	.param .u32 _Z15gather_kernel_1I6__halfEvPKT_PKliPS1_iiii_param_5,
	.param .u32 _Z15gather_kernel_1I6__halfEvPKT_PKliPS1_iiii_param_6,
	.param .u32 _Z15gather_kernel_1I6__halfEvPKT_PKliPS1_iiii_param_7
)
{
	.reg .pred 	%p<4>;
	.reg .b16 	%rs<3>;
	.reg .b32 	%r<36>;
	.reg .b64 	%rd<19>;

	ld.param.u64 	%rd4, [_Z15gather_kernel_1I6__halfEvPKT_PKliPS1_iiii_param_0];
	ld.param.u64 	%rd5, [_Z15gather_kernel_1I6__halfEvPKT_PKliPS1_iiii_param_1];
	ld.param.u32 	%r5, [_Z15gather_kernel_1I6__halfEvPKT_PKliPS1_iiii_param_2];
	ld.param.u64 	%rd6, [_Z15gather_kernel_1I6__halfEvPKT_PKliPS1_iiii_param_3];
	ld.param.u32 	%r7, [_Z15gather_kernel_1I6__halfEvPKT_PKliPS1_iiii_param_5];
	ld.param.u32 	%r8, [_Z15gather_kernel_1I6__halfEvPKT_PKliPS1_iiii_param_6];
	ld.param.u32 	%r6, [_Z15gather_kernel_1I6__halfEvPKT_PKliPS1_iiii_param_7];
	cvta.to.global.u64 	%rd1, %rd6;
	cvta.to.global.u64 	%rd2, %rd4;
	cvta.to.global.u64 	%rd3, %rd5;
	mov.u32 	%r9, %ctaid.x;
	mov.u32 	%r10, %ntid.x;
	mov.u32 	%r11, %tid.x;
	mad.lo.s32 	%r12, %r9, %r10, %r11;
	mov.u32 	%r13, %ctaid.y;
	mov.u32 	%r14, %ntid.y;
	mov.u32 	%r15, %tid.y;
	mad.lo.s32 	%r16, %r13, %r14, %r15;
	shl.b32 	%r1, %r12, 1;
	setp.ge.s32 	%p1, %r16, %r7;
	mul.lo.s32 	%r2, %r8, %r16;
	mul.lo.s32 	%r3, %r5, %r16;
	@%p1 bra 	$L__BB3_4;
	mul.lo.s32 	%r17, %r6, %r5;
	max.s32 	%r18, %r17, %r1;
	sub.s32 	%r4, %r18, %r1;
	setp.eq.s32 	%p2, %r4, 0;
	@%p2 bra 	$L__BB3_4;
	div.s32 	%r19, %r1, %r6;
	mul.lo.s32 	%r20, %r19, %r6;
	sub.s32 	%r21, %r1, %r20;
	mul.wide.s32 	%rd7, %r19, 8;
	add.s64 	%rd8, %rd3, %rd7;
	ld.global.u32 	%r22, [%rd8];
	add.s32 	%r23, %r2, %r22;
	mad.lo.s32 	%r24, %r23, %r6, %r21;
	add.s32 	%r25, %r19, %r3;
	mad.lo.s32 	%r26, %r25, %r6, %r21;
	mul.wide.s32 	%rd9, %r26, 2;
	add.s64 	%rd10, %rd1, %rd9;
	mul.wide.s32 	%rd11, %r24, 2;
	add.s64 	%rd12, %rd2, %rd11;
	ld.global.u16 	%rs1, [%rd12];
	st.global.u16 	[%rd10], %rs1;
	setp.eq.s32 	%p3, %r4, 1;
	@%p3 bra 	$L__BB3_4;
	add.s32 	%r27, %r1, 1;
	div.s32 	%r28, %r27, %r6;
	mul.lo.s32 	%r29, %r28, %r6;
	sub.s32 	%r30, %r27, %r29;
	mul.wide.s32 	%rd13, %r28, 8;
	add.s64 	%rd14, %rd3, %rd13;
	ld.global.u32 	%r31, [%rd14];
	add.s32 	%r32, %r2, %r31;
	mad.lo.s32 	%r33, %r32, %r6, %r30;
	add.s32 	%r34, %r28, %r3;
	mad.lo.s32 	%r35, %r34, %r6, %r30;
	mul.wide.s32 	%rd15, %r35, 2;
	add.s64 	%rd16, %rd1, %rd15;
	mul.wide.s32 	%rd17, %r33, 2;
	add.s64 	%rd18, %rd2, %rd17;
	ld.global.u16 	%rs2, [%rd18];
	st.global.u16 	[%rd16], %rs2;
$L__BB3_4:
	ret;

}
	// .globl	_Z15gather_kernel_1IfEvPKT_PKliPS0_iiii
.visible .entry _Z15gather_kernel_1IfEvPKT_PKliPS0_iiii(
	.param .u64 .ptr .align 1 _Z15gather_kernel_1IfEvPKT_PKliPS0_iiii_param_0,
	.param .u64 .ptr .align 1 _Z15gather_kernel_1IfEvPKT_PKliPS0_iiii_param_1,
	.param .u32 _Z15gather_kernel_1IfEvPKT_PKliPS0_iiii_param_2,
	.param .u64 .ptr .align 1 _Z15gather_kernel_1IfEvPKT_PKliPS0_iiii_param_3,
	.param .u32 _Z15gather_kernel_1IfEvPKT_PKliPS0_iiii_param_4,
	.param .u32 _Z15gather_kernel_1IfEvPKT_PKliPS0_iiii_param_5,
	.param .u32 _Z15gather_kernel_1IfEvPKT_PKliPS0_iiii_param_6,
	.param .u32 _Z15gather_kernel_1IfEvPKT_PKliPS0_iiii_param_7
)
{
	.reg .pred 	%p<4>;
	.reg .b32 	%r<36>;
	.reg .b32 	%f<3>;
	.reg .b64 	%rd<19>;

	ld.param.u64 	%rd4, [_Z15gather_kernel_1IfEvPKT_PKliPS0_iiii_param_0];
	ld.param.u64 	%rd5, [_Z15gather_kernel_1IfEvPKT_PKliPS0_iiii_param_1];
	ld.param.u32 	%r5, [_Z15gather_kernel_1IfEvPKT_PKliPS0_iiii_param_2];
	ld.param.u64 	%rd6, [_Z15gather_kernel_1IfEvPKT_PKliPS0_iiii_param_3];
	ld.param.u32 	%r7, [_Z15gather_kernel_1IfEvPKT_PKliPS0_iiii_param_5];
	ld.param.u32 	%r8, [_Z15gather_kernel_1IfEvPKT_PKliPS0_iiii_param_6];
	ld.param.u32 	%r6, [_Z15gather_kernel_1IfEvPKT_PKliPS0_iiii_param_7];
	cvta.to.global.u64 	%rd1, %rd6;
	cvta.to.global.u64 	%rd2, %rd4;
	cvta.to.global.u64 	%rd3, %rd5;
	mov.u32 	%r9, %ctaid.x;
	mov.u32 	%r10, %ntid.x;
	mov.u32 	%r11, %tid.x;
	mad.lo.s32 	%r12, %r9, %r10, %r11;
	mov.u32 	%r13, %ctaid.y;
	mov.u32 	%r14, %ntid.y;
	mov.u32 	%r15, %tid.y;
	mad.lo.s32 	%r16, %r13, %r14, %r15;
	shl.b32 	%r1, %r12, 1;
	setp.ge.s32 	%p1, %r16, %r7;
	mul.lo.s32 	%r2, %r8, %r16;
	mul.lo.s32 	%r3, %r5, %r16;
	@%p1 bra 	$L__BB4_4;
	mul.lo.s32 	%r17, %r6, %r5;
	max.s32 	%r18, %r17, %r1;
	sub.s32 	%r4, %r18, %r1;
	setp.eq.s32 	%p2, %r4, 0;
	@%p2 bra 	$L__BB4_4;
	div.s32 	%r19, %r1, %r6;
	mul.lo.s32 	%r20, %r19, %r6;
	sub.s32 	%r21, %r1, %r20;
	mul.wide.s32 	%rd7, %r19, 8;
	add.s64 	%rd8, %rd3, %rd7;
	ld.global.u32 	%r22, [%rd8];
	add.s32 	%r23, %r2, %r22;
	mad.lo.s32 	%r24, %r23, %r6, %r21;
	add.s32 	%r25, %r19, %r3;
	mad.lo.s32 	%r26, %r25, %r6, %r21;
	mul.wide.s32 	%rd9, %r24, 4;
	add.s64 	%rd10, %rd2, %rd9;
	ld.global.f32 	%f1, [%rd10];
	mul.wide.s32 	%rd11, %r26, 4;
	add.s64 	%rd12, %rd1, %rd11;
	st.global.f32 	[%rd12], %f1;
	setp.eq.s32 	%p3, %r4, 1;
	@%p3 bra 	$L__BB4_4;
	add.s32 	%r27, %r1, 1;
	div.s32 	%r28, %r27, %r6;
	mul.lo.s32 	%r29, %r28, %r6;
	sub.s32 	%r30, %r27, %r29;
	mul.wide.s32 	%rd13, %r28, 8;
	add.s64 	%rd14, %rd3, %rd13;
	ld.global.u32 	%r31, [%rd14];
	add.s32 	%r32, %r2, %r31;
	mad.lo.s32 	%r33, %r32, %r6, %r30;
	add.s32 	%r34, %r28, %r3;
	mad.lo.s32 	%r35, %r34, %r6, %r30;
	mul.wide.s32 	%rd15, %r33, 4;
	add.s64 	%rd16, %rd2, %rd15;
	ld.global.f32 	%f2, [%rd16];
	mul.wide.s32 	%rd17, %r35, 4;
	add.s64 	%rd18, %rd1, %rd17;
	st.global.f32 	[%rd18], %f2;
$L__BB4_4:
	ret;

}
	// .globl	_Z15gather_kernel_1IdEvPKT_PKliPS0_iiii
.visible .entry _Z15gather_kernel_1IdEvPKT_PKliPS0_iiii(
	.param .u64 .ptr .align 1 _Z15gather_kernel_1IdEvPKT_PKliPS0_iiii_param_0,
	.param .u64 .ptr .align 1 _Z15gather_kernel_1IdEvPKT_PKliPS0_iiii_param_1,
	.param .u32 _Z15gather_kernel_1IdEvPKT_PKliPS0_iiii_param_2,
	.param .u64 .ptr .align 1 _Z15gather_kernel_1IdEvPKT_PKliPS0_iiii_param_3,
	.param .u32 _Z15gather_kernel_1IdEvPKT_PKliPS0_iiii_param_4,
	.param .u32 _Z15gather_kernel_1IdEvPKT_PKliPS0_iiii_param_5,
	.param .u32 _Z15gather_kernel_1IdEvPKT_PKliPS0_iiii_param_6,
	.param .u32 _Z15gather_kernel_1IdEvPKT_PKliPS0_iiii_param_7
)
{
	.reg .pred 	%p<4>;
	.reg .b32 	%r<36>;
	.reg .b64 	%rd<19>;
	.reg .b64 	%fd<3>;

	ld.param.u64 	%rd4, [_Z15gather_kernel_1IdEvPKT_PKliPS0_iiii_param_0];
	ld.param.u64 	%rd5, [_Z15gather_kernel_1IdEvPKT_PKliPS0_iiii_param_1];
	ld.param.u32 	%r5, [_Z15gather_kernel_1IdEvPKT_PKliPS0_iiii_param_2];
	ld.param.u64 	%rd6, [_Z15gather_kernel_1IdEvPKT_PKliPS0_iiii_param_3];
	ld.param.u32 	%r7, [_Z15gather_kernel_1IdEvPKT_PKliPS0_iiii_param_5];
	ld.param.u32 	%r8, [_Z15gather_kernel_1IdEvPKT_PKliPS0_iiii_param_6];
	ld.param.u32 	%r6, [_Z15gather_kernel_1IdEvPKT_PKliPS0_iiii_param_7];
	cvta.to.global.u64 	%rd1, %rd6;
	cvta.to.global.u64 	%rd2, %rd4;
	cvta.to.global.u64 	%rd3, %rd5;
	mov.u32 	%r9, %ctaid.x;
	mov.u32 	%r10, %ntid.x;
	mov.u32 	%r11, %tid.x;
	mad.lo.s32 	%r12, %r9, %r10, %r11;
	mov.u32 	%r13, %ctaid.y;
	mov.u32 	%r14, %ntid.y;
	mov.u32 	%r15, %tid.y;
	mad.lo.s32 	%r16, %r13, %r14, %r15;
	shl.b32 	%r1, %r12, 1;
	setp.ge.s32 	%p1, %r16, %r7;
	mul.lo.s32 	%r2, %r8, %r16;
	mul.lo.s32 	%r3, %r5, %r16;
	@%p1 bra 	$L__BB5_4;
	mul.lo.s32 	%r17, %r6, %r5;
	max.s32 	%r18, %r17, %r1;
	sub.s32 	%r4, %r18, %r1;
	setp.eq.s32 	%p2, %r4, 0;
	@%p2 bra 	$L__BB5_4;
	div.s32 	%r19, %r1, %r6;
	mul.lo.s32 	%r20, %r19, %r6;
	sub.s32 	%r21, %r1, %r20;
	mul.wide.s32 	%rd7, %r19, 8;
	add.s64 	%rd8, %rd3, %rd7;
	ld.global.u32 	%r22, [%rd8];
	add.s32 	%r23, %r2, %r22;
	mad.lo.s32 	%r24, %r23, %r6, %r21;
	add.s32 	%r25, %r19, %r3;
	mad.lo.s32 	%r26, %r25, %r6, %r21;
	mul.wide.s32 	%rd9, %r24, 8;
	add.s64 	%rd10, %rd2, %rd9;
	ld.global.f64 	%fd1, [%rd10];
	mul.wide.s32 	%rd11, %r26, 8;
	add.s64 	%rd12, %rd1, %rd11;
	st.global.f64 	[%rd12], %fd1;
	setp.eq.s32 	%p3, %r4, 1;
	@%p3 bra 	$L__BB5_4;
	add.s32 	%r27, %r1, 1;
	div.s32 	%r28, %r27, %r6;
	mul.lo.s32 	%r29, %r28, %r6;
	sub.s32 	%r30, %r27, %r29;
	mul.wide.s32 	%rd13, %r28, 8;
	add.s64 	%rd14, %rd3, %rd13;
	ld.global.u32 	%r31, [%rd14];
	add.s32 	%r32, %r2, %r31;
	mad.lo.s32 	%r33, %r32, %r6, %r30;
	add.s32 	%r34, %r28, %r3;
	mad.lo.s32 	%r35, %r34, %r6, %r30;
	mul.wide.s32 	%rd15, %r33, 8;
	add.s64 	%rd16, %rd2, %rd15;
	ld.global.f64 	%fd2, [%rd16];
	mul.wide.s32 	%rd17, %r35, 8;
	add.s64 	%rd18, %rd1, %rd17;
	st.global.f64 	[%rd18], %fd2;
$L__BB5_4:
	ret;

}
	// .globl	_Z15gather_kernel_2I6__halfEvPKT_PKliPS1_iiii
.visible .entry _Z15gather_kernel_2I6__halfEvPKT_PKliPS1_iiii(
	.param .u64 .ptr .align 1 _Z15gather_kernel_2I6__halfEvPKT_PKliPS1_iiii_param_0,
	.param .u64 .ptr .align 1 _Z15gather_kernel_2I6__halfEvPKT_PKliPS1_iiii_param_1,
	.param .u32 _Z15gather_kernel_2I6__halfEvPKT_PKliPS1_iiii_param_2,
	.param .u64 .ptr .align 1 _Z15gather_kernel_2I6__halfEvPKT_PKliPS1_iiii_param_3,
	.param .u32 _Z15gather_kernel_2I6__halfEvPKT_PKliPS1_iiii_param_4,
	.param .u32 _Z15gather_kernel_2I6__halfEvPKT_PKliPS1_iiii_param_5,
	.param .u32 _Z15gather_kernel_2I6__halfEvPKT_PKliPS1_iiii_param_6,
	.param .u32 _Z15gather_kernel_2I6__halfEvPKT_PKliPS1_iiii_param_7
)
{
	.reg .pred 	%p<4>;
	.reg .b16 	%rs<3>;
	.reg .b32 	%r<34>;
	.reg .b64 	%rd<17>;

	ld.param.u64 	%rd5, [_Z15gather_kernel_2I6__halfEvPKT_PKliPS1_iiii_param_0];
	ld.param.u64 	%rd6, [_Z15gather_kernel_2I6__halfEvPKT_PKliPS1_iiii_param_1];
	ld.param.u32 	%r4, [_Z15gather_kernel_2I6__halfEvPKT_PKliPS1_iiii_param_2];
	ld.param.u64 	%rd7, [_Z15gather_kernel_2I6__halfEvPKT_PKliPS1_iiii_param_3];
	ld.param.u32 	%r5, [_Z15gather_kernel_2I6__halfEvPKT_PKliPS1_iiii_param_5];
	ld.param.u32 	%r6, [_Z15gather_kernel_2I6__halfEvPKT_PKliPS1_iiii_param_6];
	ld.param.u32 	%r7, [_Z15gather_kernel_2I6__halfEvPKT_PKliPS1_iiii_param_7];
	cvta.to.global.u64 	%rd1, %rd7;
	cvta.to.global.u64 	%rd2, %rd5;
	cvta.to.global.u64 	%rd3, %rd6;
	mov.u32 	%r8, %ctaid.x;
	mov.u32 	%r9, %ntid.x;
	mov.u32 	%r10, %tid.x;
	mad.lo.s32 	%r11, %r8, %r9, %r10;
	mov.u32 	%r12, %ctaid.y;
	mov.u32 	%r13, %ntid.y;
	mov.u32 	%r14, %tid.y;
	mad.lo.s32 	%r1, %r12, %r13, %r14;
	shl.b32 	%r2, %r11, 1;
	setp.ge.s32 	%p1, %r1, %r4;
	@%p1 bra 	$L__BB6_4;
	mul.lo.s32 	%r15, %r7, %r5;
	max.s32 	%r16, %r15, %r2;
	sub.s32 	%r3, %r16, %r2;
	setp.eq.s32 	%p2, %r3, 0;
	@%p2 bra 	$L__BB6_4;
	mul.wide.u32 	%rd8, %r1, 8;
	add.s64 	%rd4, %rd3, %rd8;
	div.s32 	%r17, %r2, %r7;
	mul.lo.s32 	%r18, %r17, %r7;
	sub.s32 	%r19, %r2, %r18;
	ld.global.u32 	%r20, [%rd4];
	mad.lo.s32 	%r21, %r17, %r6, %r20;
	mad.lo.s32 	%r22, %r21, %r7, %r19;
	mad.lo.s32 	%r23, %r17, %r4, %r1;
	mad.lo.s32 	%r24, %r23, %r7, %r19;
	mul.wide.s32 	%rd9, %r24, 2;
	add.s64 	%rd10, %rd1, %rd9;
	mul.wide.s32 	%rd11, %r22, 2;
	add.s64 	%rd12, %rd2, %rd11;
	ld.global.u16 	%rs1, [%rd12];
	st.global.u16 	[%rd10], %rs1;
	setp.eq.s32 	%p3, %r3, 1;
	@%p3 bra 	$L__BB6_4;
	add.s32 	%r25, %r2, 1;
	div.s32 	%r26, %r25, %r7;
	mul.lo.s32 	%r27, %r26, %r7;
	sub.s32 	%r28, %r25, %r27;
	ld.global.u32 	%r29, [%rd4];
	mad.lo.s32 	%r30, %r26, %r6, %r29;
	mad.lo.s32 	%r31, %r30, %r7, %r28;
	mad.lo.s32 	%r32, %r26, %r4, %r1;
	mad.lo.s32 	%r33, %r32, %r7, %r28;
	mul.wide.s32 	%rd13, %r33, 2;
	add.s64 	%rd14, %rd1, %rd13;
	mul.wide.s32 	%rd15, %r31, 2;
	add.s64 	%rd16, %rd2, %rd15;
	ld.global.u16 	%rs2, [%rd16];
	st.global.u16 	[%rd14], %rs2;
$L__BB6_4:
	ret;

}
	// .globl	_Z15gather_kernel_2IfEvPKT_PKliPS0_iiii
.visible .entry _Z15gather_kernel_2IfEvPKT_PKliPS0_iiii(
	.param .u64 .ptr .align 1 _Z15gather_kernel_2IfEvPKT_PKliPS0_iiii_param_0,
	.param .u64 .ptr .align 1 _Z15gather_kernel_2IfEvPKT_PKliPS0_iiii_param_1,
	.param .u32 _Z15gather_kernel_2IfEvPKT_PKliPS0_iiii_param_2,
	.param .u64 .ptr .align 1 _Z15gather_kernel_2IfEvPKT_PKliPS0_iiii_param_3,
	.param .u32 _Z15gather_kernel_2IfEvPKT_PKliPS0_iiii_param_4,
	.param .u32 _Z15gather_kernel_2IfEvPKT_PKliPS0_iiii_param_5,
	.param .u32 _Z15gather_kernel_2IfEvPKT_PKliPS0_iiii_param_6,
	.param .u32 _Z15gather_kernel_2IfEvPKT_PKliPS0_iiii_param_7
)
{
	.reg .pred 	%p<4>;
	.reg .b32 	%r<34>;
	.reg .b32 	%f<3>;
	.reg .b64 	%rd<17>;

	ld.param.u64 	%rd5, [_Z15gather_kernel_2IfEvPKT_PKliPS0_iiii_param_0];
	ld.param.u64 	%rd6, [_Z15gather_kernel_2IfEvPKT_PKliPS0_iiii_param_1];
	ld.param.u32 	%r4, [_Z15gather_kernel_2IfEvPKT_PKliPS0_iiii_param_2];
	ld.param.u64 	%rd7, [_Z15gather_kernel_2IfEvPKT_PKliPS0_iiii_param_3];
	ld.param.u32 	%r5, [_Z15gather_kernel_2IfEvPKT_PKliPS0_iiii_param_5];
	ld.param.u32 	%r6, [_Z15gather_kernel_2IfEvPKT_PKliPS0_iiii_param_6];
	ld.param.u32 	%r7, [_Z15gather_kernel_2IfEvPKT_PKliPS0_iiii_param_7];
	cvta.to.global.u64 	%rd1, %rd7;
	cvta.to.global.u64 	%rd2, %rd5;
	cvta.to.global.u64 	%rd3, %rd6;
	mov.u32 	%r8, %ctaid.x;
	mov.u32 	%r9, %ntid.x;
	mov.u32 	%r10, %tid.x;
	mad.lo.s32 	%r11, %r8, %r9, %r10;
	mov.u32 	%r12, %ctaid.y;
	mov.u32 	%r13, %ntid.y;
	mov.u32 	%r14, %tid.y;
	mad.lo.s32 	%r1, %r12, %r13, %r14;
	shl.b32 	%r2, %r11, 1;
	setp.ge.s32 	%p1, %r1, %r4;
	@%p1 bra 	$L__BB7_4;
	mul.lo.s32 	%r15, %r7, %r5;
	max.s32 	%r16, %r15, %r2;
	sub.s32 	%r3, %r16, %r2;
	setp.eq.s32 	%p2, %r3, 0;
	@%p2 bra 	$L__BB7_4;
	mul.wide.u32 	%rd8, %r1, 8;
	add.s64 	%rd4, %rd3, %rd8;
	div.s32 	%r17, %r2, %r7;
	mul.lo.s32 	%r18, %r17, %r7;
	sub.s32 	%r19, %r2, %r18;
	ld.global.u32 	%r20, [%rd4];
	mad.lo.s32 	%r21, %r17, %r6, %r20;
	mad.lo.s32 	%r22, %r21, %r7, %r19;
	mad.lo.s32 	%r23, %r17, %r4, %r1;
	mad.lo.s32 	%r24, %r23, %r7, %r19;
	mul.wide.s32 	%rd9, %r22, 4;
	add.s64 	%rd10, %rd2, %rd9;
	ld.global.f32 	%f1, [%rd10];
	mul.wide.s32 	%rd11, %r24, 4;
	add.s64 	%rd12, %rd1, %rd11;
	st.global.f32 	[%rd12], %f1;
	setp.eq.s32 	%p3, %r3, 1;
	@%p3 bra 	$L__BB7_4;
	add.s32 	%r25, %r2, 1;
	div.s32 	%r26, %r25, %r7;
	mul.lo.s32 	%r27, %r26, %r7;
	sub.s32 	%r28, %r25, %r27;
	ld.global.u32 	%r29, [%rd4];
	mad.lo.s32 	%r30, %r26, %r6, %r29;
	mad.lo.s32 	%r31, %r30, %r7, %r28;
	mad.lo.s32 	%r32, %r26, %r4, %r1;
	mad.lo.s32 	%r33, %r32, %r7, %r28;
	mul.wide.s32 	%rd13, %r31, 4;
	add.s64 	%rd14, %rd2, %rd13;
	ld.global.f32 	%f2, [%rd14];
	mul.wide.s32 	%rd15, %r33, 4;
	add.s64 	%rd16, %rd1, %rd15;
	st.global.f32 	[%rd16], %f2;
$L__BB7_4:
	ret;

}
	// .globl	_Z15gather_kernel_2IdEvPKT_PKliPS0_iiii
.visible .entry _Z15gather_kernel_2IdEvPKT_PKliPS0_iiii(
	.param .u64 .ptr .align 1 _Z15gather_kernel_2IdEvPKT_PKliPS0_iiii_param_0,
	.param .u64 .ptr .align 1 _Z15gather_kernel_2IdEvPKT_PKliPS0_iiii_param_1,
	.param .u32 _Z15gather_kernel_2IdEvPKT_PKliPS0_iiii_param_2,
	.param .u64 .ptr .align 1 _Z15gather_kernel_2IdEvPKT_PKliPS0_iiii_param_3,
	.param .u32 _Z15gather_kernel_2IdEvPKT_PKliPS0_iiii_param_4,
	.param .u32 _Z15gather_kernel_2IdEvPKT_PKliPS0_iiii_param_5,
	.param .u32 _Z15gather_kernel_2IdEvPKT_PKliPS0_iiii_param_6,
	.param .u32 _Z15gather_kernel_2IdEvPKT_PKliPS0_iiii_param_7
)
{
	.reg .pred 	%p<4>;
	.reg .b32 	%r<34>;
	.reg .b64 	%rd<17>;
	.reg .b64 	%fd<3>;

	ld.param.u64 	%rd5, [_Z15gather_kernel_2IdEvPKT_PKliPS0_iiii_param_0];
	ld.param.u64 	%rd6, [_Z15gather_kernel_2IdEvPKT_PKliPS0_iiii_param_1];
	ld.param.u32 	%r4, [_Z15gather_kernel_2IdEvPKT_PKliPS0_iiii_param_2];
	ld.param.u64 	%rd7, [_Z15gather_kernel_2IdEvPKT_PKliPS0_iiii_param_3];
	ld.param.u32 	%r5, [_Z15gather_kernel_2IdEvPKT_PKliPS0_iiii_param_5];
	ld.param.u32 	%r6, [_Z15gather_kernel_2IdEvPKT_PKliPS0_iiii_param_6];
	ld.param.u32 	%r7, [_Z15gather_kernel_2IdEvPKT_PKliPS0_iiii_param_7];
	cvta.to.global.u64 	%rd1, %rd7;
	cvta.to.global.u64 	%rd2, %rd5;
	cvta.to.global.u64 	%rd3, %rd6;
	mov.u32 	%r8, %ctaid.x;
	mov.u32 	%r9, %ntid.x;
	mov.u32 	%r10, %tid.x;
	mad.lo.s32 	%r11, %r8, %r9, %r10;
	mov.u32 	%r12, %ctaid.y;
	mov.u32 	%r13, %ntid.y;
	mov.u32 	%r14, %tid.y;
	mad.lo.s32 	%r1, %r12, %r13, %r14;
	shl.b32 	%r2, %r11, 1;
	setp.ge.s32 	%p1, %r1, %r4;
	@%p1 bra 	$L__BB8_4;
	mul.lo.s32 	%r15, %r7, %r5;
	max.s32 	%r16, %r15, %r2;
	sub.s32 	%r3, %r16, %r2;
	setp.eq.s32 	%p2, %r3, 0;
	@%p2 bra 	$L__BB8_4;
	mul.wide.u32 	%rd8, %r1, 8;
	add.s64 	%rd4, %rd3, %rd8;
	div.s32 	%r17, %r2, %r7;
	mul.lo.s32 	%r18, %r17, %r7;
	sub.s32 	%r19, %r2, %r18;
	ld.global.u32 	%r20, [%rd4];
	mad.lo.s32 	%r21, %r17, %r6, %r20;
	mad.lo.s32 	%r22, %r21, %r7, %r19;
	mad.lo.s32 	%r23, %r17, %r4, %r1;
	mad.lo.s32 	%r24, %r23, %r7, %r19;
	mul.wide.s32 	%rd9, %r22, 8;
	add.s64 	%rd10, %rd2, %rd9;
	ld.global.f64 	%fd1, [%rd10];
	mul.wide.s32 	%rd11, %r24, 8;
	add.s64 	%rd12, %rd1, %rd11;
	st.global.f64 	[%rd12], %fd1;
	setp.eq.s32 	%p3, %r3, 1;
	@%p3 bra 	$L__BB8_4;
	add.s32 	%r25, %r2, 1;
	div.s32 	%r26, %r25, %r7;
	mul.lo.s32 	%r27, %r26, %r7;
	sub.s32 	%r28, %r25, %r27;
	ld.global.u32 	%r29, [%rd4];
	mad.lo.s32 	%r30, %r26, %r6, %r29;
	mad.lo.s32 	%r31, %r30, %r7, %r28;
	mad.lo.s32 	%r32, %r26, %r4, %r1;
	mad.lo.s32 	%r33, %r32, %r7, %r28;
	mul.wide.s32 	%rd13, %r31, 8;
	add.s64 	%rd14, %rd2, %rd13;
	ld.global.f64 	%fd2, [%rd14];
	mul.wide.s32 	%rd15, %r33, 8;
	add.s64 	%rd16, %rd1, %rd15;
	st.global.f64 	[%rd16], %fd2;
$L__BB8_4:
	ret;

}


// ===== COMPILED SASS (sm_100) =====

	.target	sm_100

	.elftype	@"ET_EXEC"


//--------------------- .note.nv.tkinfo           --------------------------
	.section	.note.nv.tkinfo,"",@"SHT_NOTE"
	.sectionflags	@"SHF_NOTE_NV_TKINFO"
	.tkinfo
        /*0018*/ 	.word	0x00000002
        /*0030*/ 	.string	""
        /*0030*/ 	.string	"ptxas"
        /*0030*/ 	.string	"Cuda compilation tools, release 13.0, V13.0.88"
        /*0030*/ 	.string	"Build cuda_13.0.r13.0/compiler.36424714_0"
        /*0030*/ 	.string	"-arch sm_100 -m 64 "



//--------------------- .note.nv.cuinfo           --------------------------
	.section	.note.nv.cuinfo,"",@"SHT_NOTE"
	.sectionflags	@"SHF_NOTE_NV_CUINFO"
        /*0018*/ 	.short	0x0002
        /*001a*/ 	.short	0x0064
        /*001c*/ 	.short	0x0082
	.zero		2


//--------------------- .nv.info                  --------------------------
	.section	.nv.info,"",@"SHT_CUDA_INFO"
	.align	4


	//----- nvinfo : EIATTR_REGCOUNT
	.align		4
        /*0000*/ 	.byte	0x04, 0x2f
        /*0002*/ 	.short	(.L_1 - .L_0)
	.align		4
.L_0:
        /*0004*/ 	.word	index@(_Z15gather_kernel_0I6__halfEvPKT_PKliPS1_iiii)
        /*0008*/ 	.word	0x00000018


	//----- nvinfo : EIATTR_FRAME_SIZE
	.align		4
.L_1:
        /*000c*/ 	.byte	0x04, 0x11
        /*000e*/ 	.short	(.L_3 - .L_2)
	.align		4
.L_2:
        /*0010*/ 	.word	index@(_Z15gather_kernel_0I6__halfEvPKT_PKliPS1_iiii)
        /*0014*/ 	.word	0x00000000


	//----- nvinfo : EIATTR_REGCOUNT
	.align		4
.L_3:
        /*0018*/ 	.byte	0x04, 0x2f
        /*001a*/ 	.short	(.L_5 - .L_4)
	.align		4
.L_4:
        /*001c*/ 	.word	index@(_Z15gather_kernel_0IfEvPKT_PKliPS0_iiii)
        /*0020*/ 	.word	0x00000018


	//----- nvinfo : EIATTR_FRAME_SIZE
	.align		4
.L_5:
        /*0024*/ 	.byte	0x04, 0x11
        /*0026*/ 	.short	(.L_7 - .L_6)
	.align		4
.L_6:
        /*0028*/ 	.word	index@(_Z15gather_kernel_0IfEvPKT_PKliPS0_iiii)
        /*002c*/ 	.word	0x00000000


	//----- nvinfo : EIATTR_REGCOUNT
	.align		4
.L_7:
        /*0030*/ 	.byte	0x04, 0x2f
        /*0032*/ 	.short	(.L_9 - .L_8)
	.align		4
.L_8:
        /*0034*/ 	.word	index@(_Z15gather_kernel_0IdEvPKT_PKliPS0_iiii)
        /*0038*/ 	.word	0x00000018


	//----- nvinfo : EIATTR_FRAME_SIZE
	.align		4
.L_9:
        /*003c*/ 	.byte	0x04, 0x11
        /*003e*/ 	.short	(.L_11 - .L_10)
	.align		4
.L_10:
        /*0040*/ 	.word	index@(_Z15gather_kernel_0IdEvPKT_PKliPS0_iiii)
        /*0044*/ 	.word	0x00000000


	//----- nvinfo : EIATTR_REGCOUNT
	.align		4
.L_11:
        /*0048*/ 	.byte	0x04, 0x2f
        /*004a*/ 	.short	(.L_13 - .L_12)
	.align		4
.L_12:
        /*004c*/ 	.word	index@(_Z15gather_kernel_1I6__halfEvPKT_PKliPS1_iiii)
        /*0050*/ 	.word	0x00000018


	//----- nvinfo : EIATTR_FRAME_SIZE
	.align		4
.L_13:
        /*0054*/ 	.byte	0x04, 0x11
        /*0056*/ 	.short	(.L_15 - .L_14)
	.align		4
.L_14:
        /*0058*/ 	.word	index@(_Z15gather_kernel_1I6__halfEvPKT_PKliPS1_iiii)
        /*005c*/ 	.word	0x00000000


	//----- nvinfo : EIATTR_REGCOUNT
	.align		4
.L_15:
        /*0060*/ 	.byte	0x04, 0x2f
        /*0062*/ 	.short	(.L_17 - .L_16)
	.align		4
.L_16:
        /*0064*/ 	.word	index@(_Z15gather_kernel_1IfEvPKT_PKliPS0_iiii)
        /*0068*/ 	.word	0x00000018


	//----- nvinfo : EIATTR_FRAME_SIZE
	.align		4
.L_17:
        /*006c*/ 	.byte	0x04, 0x11
        /*006e*/ 	.short	(.L_19 - .L_18)
	.align		4
.L_18:
        /*0070*/ 	.word	index@(_Z15gather_kernel_1IfEvPKT_PKliPS0_iiii)
        /*0074*/ 	.word	0x00000000


	//----- nvinfo : EIATTR_REGCOUNT
	.align		4
.L_19:
        /*0078*/ 	.byte	0x04, 0x2f
        /*007a*/ 	.short	(.L_21 - .L_20)
	.align		4
.L_20:
        /*007c*/ 	.word	index@(_Z15gather_kernel_1IdEvPKT_PKliPS0_iiii)
        /*0080*/ 	.word	0x00000018


	//----- nvinfo : EIATTR_FRAME_SIZE
	.align		4
.L_21:
        /*0084*/ 	.byte	0x04, 0x11
        /*0086*/ 	.short	(.L_23 - .L_22)
	.align		4
.L_22:
        /*0088*/ 	.word	index@(_Z15gather_kernel_1IdEvPKT_PKliPS0_iiii)
        /*008c*/ 	.word	0x00000000


	//----- nvinfo : EIATTR_REGCOUNT
	.align		4
.L_23:
        /*0090*/ 	.byte	0x04, 0x2f
        /*0092*/ 	.short	(.L_25 - .L_24)
	.align		4
.L_24:
        /*0094*/ 	.word	index@(_Z15gather_kernel_2I6__halfEvPKT_PKliPS1_iiii)
        /*0098*/ 	.word	0x00000016


	//----- nvinfo : EIATTR_FRAME_SIZE
	.align		4
.L_25:
        /*009c*/ 	.byte	0x04, 0x11
        /*009e*/ 	.short	(.L_27 - .L_26)
	.align		4
.L_26:
        /*00a0*/ 	.word	index@(_Z15gather_kernel_2I6__halfEvPKT_PKliPS1_iiii)
        /*00a4*/ 	.word	0x00000000


	//----- nvinfo : EIATTR_REGCOUNT
	.align		4
.L_27:
        /*00a8*/ 	.byte	0x04, 0x2f
        /*00aa*/ 	.short	(.L_29 - .L_28)
	.align		4
.L_28:
        /*00ac*/ 	.word	index@(_Z15gather_kernel_2IfEvPKT_PKliPS0_iiii)
        /*00b0*/ 	.word	0x00000016


	//----- nvinfo : EIATTR_FRAME_SIZE
	.align		4
.L_29:
        /*00b4*/ 	.byte	0x04, 0x11
        /*00b6*/ 	.short	(.L_31 - .L_30)
	.align		4
.L_30:
        /*00b8*/ 	.word	index@(_Z15gather_kernel_2IfEvPKT_PKliPS0_iiii)
        /*00bc*/ 	.word	0x00000000


	//----- nvinfo : EIATTR_REGCOUNT
	.align		4
.L_31:
        /*00c0*/ 	.byte	0x04, 0x2f
        /*00c2*/ 	.short	(.L_33 - .L_32)
	.align		4
.L_32:
        /*00c4*/ 	.word	index@(_Z15gather_kernel_2IdEvPKT_PKliPS0_iiii)
        /*00c8*/ 	.word	0x00000016


	//----- nvinfo : EIATTR_FRAME_SIZE
	.align		4
.L_33:
        /*00cc*/ 	.byte	0x04, 0x11
        /*00ce*/ 	.short	(.L_35 - .L_34)
	.align		4
.L_34:
        /*00d0*/ 	.word	index@(_Z15gather_kernel_2IdEvPKT_PKliPS0_iiii)
        /*00d4*/ 	.word	0x00000000


	//----- nvinfo : EIATTR_MIN_STACK_SIZE
	.align		4
.L_35:
        /*00d8*/ 	.byte	0x04, 0x12
        /*00da*/ 	.short	(.L_37 - .L_36)
	.align		4
.L_36:
        /*00dc*/ 	.word	index@(_Z15gather_kernel_2IdEvPKT_PKliPS0_iiii)
        /*00e0*/ 	.word	0x00000000


	//----- nvinfo : EIATTR_MIN_STACK_SIZE
	.align		4
.L_37:
        /*00e4*/ 	.byte	0x04, 0x12
        /*00e6*/ 	.short	(.L_39 - .L_38)
	.align		4
.L_38:
        /*00e8*/ 	.word	index@(_Z15gather_kernel_2IfEvPKT_PKliPS0_iiii)
        /*00ec*/ 	.word	0x00000000


	//----- nvinfo : EIATTR_MIN_STACK_SIZE
	.align		4
.L_39:
        /*00f0*/ 	.byte	0x04, 0x12
        /*00f2*/ 	.short	(.L_41 - .L_40)
	.align		4
.L_40:
        /*00f4*/ 	.word	index@(_Z15gather_kernel_2I6__halfEvPKT_PKliPS1_iiii)
        /*00f8*/ 	.word	0x00000000


	//----- nvinfo : EIATTR_MIN_STACK_SIZE
	.align		4
.L_41:
        /*00fc*/ 	.byte	0x04, 0x12
        /*00fe*/ 	.short	(.L_43 - .L_42)
	.align		4
.L_42:
        /*0100*/ 	.word	index@(_Z15gather_kernel_1IdEvPKT_PKliPS0_iiii)
        /*0104*/ 	.word	0x00000000


	//----- nvinfo : EIATTR_MIN_STACK_SIZE
	.align		4
.L_43:
        /*0108*/ 	.byte	0x04, 0x12
        /*010a*/ 	.short	(.L_45 - .L_44)
	.align		4
.L_44:
        /*010c*/ 	.word	index@(_Z15gather_kernel_1IfEvPKT_PKliPS0_iiii)
        /*0110*/ 	.word	0x00000000


	//----- nvinfo : EIATTR_MIN_STACK_SIZE
	.align		4
.L_45:
        /*0114*/ 	.byte	0x04, 0x12
        /*0116*/ 	.short	(.L_47 - .L_46)
	.align		4
.L_46:
        /*0118*/ 	.word	index@(_Z15gather_kernel_1I6__halfEvPKT_PKliPS1_iiii)
        /*011c*/ 	.word	0x00000000


	//----- nvinfo : EIATTR_MIN_STACK_SIZE
	.align		4
.L_47:
        /*0120*/ 	.byte	0x04, 0x12
        /*0122*/ 	.short	(.L_49 - .L_48)
	.align		4
.L_48:
        /*0124*/ 	.word	index@(_Z15gather_kernel_0IdEvPKT_PKliPS0_iiii)
        /*0128*/ 	.word	0x00000000


	//----- nvinfo : EIATTR_MIN_STACK_SIZE
	.align		4
.L_49:
        /*012c*/ 	.byte	0x04, 0x12
        /*012e*/ 	.short	(.L_51 - .L_50)
	.align		4
.L_50:
        /*0130*/ 	.word	index@(_Z15gather_kernel_0IfEvPKT_PKliPS0_iiii)
        /*0134*/ 	.word	0x00000000


	//----- nvinfo : EIATTR_MIN_STACK_SIZE
	.align		4
.L_51:
        /*0138*/ 	.byte	0x04, 0x12
        /*013a*/ 	.short	(.L_53 - .L_52)
	.align		4
.L_52:
        /*013c*/ 	.word	index@(_Z15gather_kernel_0I6__halfEvPKT_PKliPS1_iiii)
        /*0140*/ 	.word	0x00000000
.L_53:


//--------------------- .nv.compat                --------------------------
	.section	.nv.compat,"",@"SHT_CUDA_COMPAT_INFO"
	.align	4
        /*0000*/ 	.byte	0x02, 0x09, 0x00, 0x00, 0x02, 0x02, 0x01, 0x00, 0x02, 0x05, 0x05, 0x00, 0x03, 0x07, 0x01, 0x01
        /*0010*/ 	.byte	0x02, 0x03, 0x00, 0x00, 0x02, 0x06, 0x01, 0x00, 0x04, 0x0b, 0x08, 0x00, 0x09, 0x00, 0x00, 0x00
        /*0020*/ 	.byte	0x00, 0x00, 0x00, 0x00


//--------------------- .nv.info._Z15gather_kernel_2IdEvPKT_PKliPS0_iiii --------------------------
	.section	.nv.info._Z15gather_kernel_2IdEvPKT_PKliPS0_iiii,"",@"SHT_CUDA_INFO"
	.sectionflags	@""
	.align	4


	//----- nvinfo : EIATTR_CUDA_API_VERSION
	.align		4
        /*0000*/ 	.byte	0x04, 0x37
        /*0002*/ 	.short	(.L_55 - .L_54)
.L_54:
        /*0004*/ 	.word	0x00000082


	//----- nvinfo : EIATTR_KPARAM_INFO
	.align		4
.L_55:
        /*0008*/ 	.byte	0x04, 0x17
        /*000a*/ 	.short	(.L_57 - .L_56)
.L_56:
        /*000c*/ 	.word	0x00000000
        /*0010*/ 	.short	0x0007
        /*0012*/ 	.short	0x002c
        /*0014*/ 	.byte	0x00, 0xf0, 0x11, 0x00


	//----- nvinfo : EIATTR_KPARAM_INFO
	.align		4
.L_57:
        /*0018*/ 	.byte	0x04, 0x17
        /*001a*/ 	.short	(.L_59 - .L_58)
.L_58:
        /*001c*/ 	.word	0x00000000
        /*0020*/ 	.short	0x0006
        /*0022*/ 	.short	0x0028
        /*0024*/ 	.byte	0x00, 0xf0, 0x11, 0x00


	//----- nvinfo : EIATTR_KPARAM_INFO
	.align		4
.L_59:
        /*0028*/ 	.byte	0x04, 0x17
        /*002a*/ 	.short	(.L_61 - .L_60)
.L_60:
        /*002c*/ 	.word	0x00000000
        /*0030*/ 	.short	0x0005
        /*0032*/ 	.short	0x0024
        /*0034*/ 	.byte	0x00, 0xf0, 0x11, 0x00


	//----- nvinfo : EIATTR_KPARAM_INFO
	.align		4
.L_61:
        /*0038*/ 	.byte	0x04, 0x17
        /*003a*/ 	.short	(.L_63 - .L_62)
.L_62:
        /*003c*/ 	.word	0x00000000
        /*0040*/ 	.short	0x0004
        /*0042*/ 	.short	0x0020
        /*0044*/ 	.byte	0x00, 0xf0, 0x11, 0x00


	//----- nvinfo : EIATTR_KPARAM_INFO
	.align		4
.L_63:
        /*0048*/ 	.byte	0x04, 0x17
        /*004a*/ 	.short	(.L_65 - .L_64)
.L_64:
        /*004c*/ 	.word	0x00000000
        /*0050*/ 	.short	0x0003
        /*0052*/ 	.short	0x0018
        /*0054*/ 	.byte	0x00, 0xf5, 0x21, 0x00


	//----- nvinfo : EIATTR_KPARAM_INFO
	.align		4
.L_65:
        /*0058*/ 	.byte	0x04, 0x17
        /*005a*/ 	.short	(.L_67 - .L_66)
.L_66:
        /*005c*/ 	.word	0x00000000
        /*0060*/ 	.short	0x0002
        /*0062*/ 	.short	0x0010
        /*0064*/ 	.byte	0x00, 0xf0, 0x11, 0x00


	//----- nvinfo : EIATTR_KPARAM_INFO
	.align		4
.L_67:
        /*0068*/ 	.byte	0x04, 0x17
        /*006a*/ 	.short	(.L_69 - .L_68)
.L_68:
        /*006c*/ 	.word	0x00000000
        /*0070*/ 	.short	0x0001
        /*0072*/ 	.short	0x0008
        /*0074*/ 	.byte	0x00, 0xf5, 0x21, 0x00


	//----- nvinfo : EIATTR_KPARAM_INFO
	.align		4
.L_69:
        /*0078*/ 	.byte	0x04, 0x17
        /*007a*/ 	.short	(.L_71 - .L_70)
.L_70:
        /*007c*/ 	.word	0x00000000
        /*0080*/ 	.short	0x0000
        /*0082*/ 	.short	0x0000
        /*0084*/ 	.byte	0x00, 0xf5, 0x21, 0x00


	//----- nvinfo : EIATTR_SPARSE_MMA_MASK
	.align		4
.L_71:
        /*0088*/ 	.byte	0x03, 0x50
        /*008a*/ 	.short	0x0000


	//----- nvinfo : EIATTR_MAXREG_COUNT
	.align		4
        /*008c*/ 	.byte	0x03, 0x1b
        /*008e*/ 	.short	0x00ff


	//----- nvinfo : EIATTR_MERCURY_ISA_VERSION
	.align		4
        /*0090*/ 	.byte	0x03, 0x5f
        /*0092*/ 	.short	0x0101


	//----- nvinfo : EIATTR_VRC_CTA_INIT_COUNT
	.align		4
        /*0094*/ 	.byte	0x02, 0x4a
	.zero		1
	.zero		1


	//----- nvinfo : EIATTR_EXIT_INSTR_OFFSETS
	.align		4
        /*0098*/ 	.byte	0x04, 0x1c
        /*009a*/ 	.short	(.L_73 - .L_72)


	//   ....[0]....
.L_72:
        /*009c*/ 	.word	0x000000b0


	//   ....[1]....
        /*00a0*/ 	.word	0x00000130


	//   ....[2]....
        /*00a4*/ 	.word	0x000003f0


	//   ....[3]....
        /*00a8*/ 	.word	0x00000590


	//----- nvinfo : EIATTR_CBANK_PARAM_SIZE
	.align		4
.L_73:
        /*00ac*/ 	.byte	0x03, 0x19
        /*00ae*/ 	.short	0x0030


	//----- nvinfo : EIATTR_PARAM_CBANK
	.align		4
        /*00b0*/ 	.byte	0x04, 0x0a
        /*00b2*/ 	.short	(.L_75 - .L_74)
	.align		4
.L_74:
        /*00b4*/ 	.word	index@(.nv.constant0._Z15gather_kernel_2IdEvPKT_PKliPS0_iiii)
        /*00b8*/ 	.short	0x0380
        /*00ba*/ 	.short	0x0030


	//----- nvinfo : EIATTR_SW_WAR
	.align		4
.L_75:
        /*00bc*/ 	.byte	0x04, 0x36
        /*00be*/ 	.short	(.L_77 - .L_76)
.L_76:
        /*00c0*/ 	.word	0x00000008
.L_77:


//--------------------- .nv.info._Z15gather_kernel_2IfEvPKT_PKliPS0_iiii --------------------------
	.section	.nv.info._Z15gather_kernel_2IfEvPKT_PKliPS0_iiii,"",@"SHT_CUDA_INFO"
	.sectionflags	@""
	.align	4


	//----- nvinfo : EIATTR_CUDA_API_VERSION
	.align		4
        /*0000*/ 	.byte	0x04, 0x37
        /*0002*/ 	.short	(.L_79 - .L_78)
.L_78:
        /*0004*/ 	.word	0x00000082


	//----- nvinfo : EIATTR_KPARAM_INFO
	.align		4
.L_79:
        /*0008*/ 	.byte	0x04, 0x17
        /*000a*/ 	.short	(.L_81 - .L_80)
.L_80:
        /*000c*/ 	.word	0x00000000
        /*0010*/ 	.short	0x0007
        /*0012*/ 	.short	0x002c
        /*0014*/ 	.byte	0x00, 0xf0, 0x11, 0x00


	//----- nvinfo : EIATTR_KPARAM_INFO
	.align		4
.L_81:
        /*0018*/ 	.byte	0x04, 0x17
        /*001a*/ 	.short	(.L_83 - .L_82)
.L_82:
        /*001c*/ 	.word	0x00000000
        /*0020*/ 	.short	0x0006
        /*0022*/ 	.short	0x0028
        /*0024*/ 	.byte	0x00, 0xf0, 0x11, 0x00


	//----- nvinfo : EIATTR_KPARAM_INFO
	.align		4
.L_83:
        /*0028*/ 	.byte	0x04, 0x17
        /*002a*/ 	.short	(.L_85 - .L_84)
.L_84:
        /*002c*/ 	.word	0x00000000
        /*0030*/ 	.short	0x0005
        /*0032*/ 	.short	0x0024
        /*0034*/ 	.byte	0x00, 0xf0, 0x11, 0x00


	//----- nvinfo : EIATTR_KPARAM_INFO
	.align		4
.L_85:
        /*0038*/ 	.byte	0x04, 0x17
        /*003a*/ 	.short	(.L_87 - .L_86)
.L_86:
        /*003c*/ 	.word	0x00000000
        /*0040*/ 	.short	0x0004
        /*0042*/ 	.short	0x0020
        /*0044*/ 	.byte	0x00, 0xf0, 0x11, 0x00


	//----- nvinfo : EIATTR_KPARAM_INFO
	.align		4
.L_87:
        /*0048*/ 	.byte	0x04, 0x17
        /*004a*/ 	.short	(.L_89 - .L_88)
.L_88:
        /*004c*/ 	.word	0x00000000
        /*0050*/ 	.short	0x0003
        /*0052*/ 	.short	0x0018
        /*0054*/ 	.byte	0x00, 0xf5, 0x21, 0x00


	//----- nvinfo : EIATTR_KPARAM_INFO
	.align		4
.L_89:
        /*0058*/ 	.byte	0x04, 0x17
        /*005a*/ 	.short	(.L_91 - .L_90)
.L_90:
        /*005c*/ 	.word	0x00000000
        /*0060*/ 	.short	0x0002
        /*0062*/ 	.short	0x0010
        /*0064*/ 	.byte	0x00, 0xf0, 0x11, 0x00


	//----- nvinfo : EIATTR_KPARAM_INFO
	.align		4
.L_91:
        /*0068*/ 	.byte	0x04, 0x17
        /*006a*/ 	.short	(.L_93 - .L_92)
.L_92:
        /*006c*/ 	.word	0x00000000
        /*0070*/ 	.short	0x0001
        /*0072*/ 	.short	0x0008
        /*0074*/ 	.byte	0x00, 0xf5, 0x21, 0x00


	//----- nvinfo : EIATTR_KPARAM_INFO
	.align		4
.L_93:
        /*0078*/ 	.byte	0x04, 0x17
        /*007a*/ 	.short	(.L_95 - .L_94)
.L_94:
        /*007c*/ 	.word	0x00000000
        /*0080*/ 	.short	0x0000
        /*0082*/ 	.short	0x0000
        /*0084*/ 	.byte	0x00, 0xf5, 0x21, 0x00


	//----- nvinfo : EIATTR_SPARSE_MMA_MASK
	.align		4
.L_95:
        /*0088*/ 	.byte	0x03, 0x50
        /*008a*/ 	.short	0x0000


	//----- nvinfo : EIATTR_MAXREG_COUNT
	.align		4
        /*008c*/ 	.byte	0x03, 0x1b
        /*008e*/ 	.short	0x00ff


	//----- nvinfo : EIATTR_MERCURY_ISA_VERSION
	.align		4
        /*0090*/ 	.byte	0x03, 0x5f
        /*0092*/ 	.short	0x0101


	//----- nvinfo : EIATTR_VRC_CTA_INIT_COUNT
	.align		4
        /*0094*/ 	.byte	0x02, 0x4a
	.zero		1
	.zero		1


	//----- nvinfo : EIATTR_EXIT_INSTR_OFFSETS
	.align		4
        /*0098*/ 	.byte	0x04, 0x1c
        /*009a*/ 	.short	(.L_97 - .L_96)


	//   ....[0]....
.L_96:
        /*009c*/ 	.word	0x000000b0


	//   ....[1]....
        /*00a0*/ 	.word	0x00000130


	//   ....[2]....
        /*00a4*/ 	.word	0x000003f0


	//   ....[3]....
        /*00a8*/ 	.word	0x00000590


	//----- nvinfo : EIATTR_CBANK_PARAM_SIZE
	.align		4
.L_97:
        /*00ac*/ 	.byte	0x03, 0x19
        /*00ae*/ 	.short	0x0030


	//----- nvinfo : EIATTR_PARAM_CBANK
	.align		4
        /*00b0*/ 	.byte	0x04, 0x0a
        /*00b2*/ 	.short	(.L_99 - .L_98)
	.align		4
.L_98:
        /*00b4*/ 	.word	index@(.nv.constant0._Z15gather_kernel_2IfEvPKT_PKliPS0_iiii)
        /*00b8*/ 	.short	0x0380
        /*00ba*/ 	.short	0x0030


	//----- nvinfo : EIATTR_SW_WAR
	.align		4
.L_99:
        /*00bc*/ 	.byte	0x04, 0x36
        /*00be*/ 	.short	(.L_101 - .L_100)
.L_100:
        /*00c0*/ 	.word	0x00000008
.L_101:


//--------------------- .nv.info._Z15gather_kernel_2I6__halfEvPKT_PKliPS1_iiii --------------------------
	.section	.nv.info._Z15gather_kernel_2I6__halfEvPKT_PKliPS1_iiii,"",@"SHT_CUDA_INFO"
	.sectionflags	@""
	.align	4


	//----- nvinfo : EIATTR_CUDA_API_VERSION
	.align		4
        /*0000*/ 	.byte	0x04, 0x37
        /*0002*/ 	.short	(.L_103 - .L_102)
.L_102:
        /*0004*/ 	.word	0x00000082


	//----- nvinfo : EIATTR_KPARAM_INFO
	.align		4
.L_103:
        /*0008*/ 	.byte	0x04, 0x17
        /*000a*/ 	.short	(.L_105 - .L_104)
.L_104:
        /*000c*/ 	.word	0x00000000
        /*0010*/ 	.short	0x0007
        /*0012*/ 	.short	0x002c
        /*0014*/ 	.byte	0x00, 0xf0, 0x11, 0x00


	//----- nvinfo : EIATTR_KPARAM_INFO
	.align		4
.L_105:
        /*0018*/ 	.byte	0x04, 0x17
        /*001a*/ 	.short	(.L_107 - .L_106)
.L_106:
        /*001c*/ 	.word	0x00000000
        /*0020*/ 	.short	0x0006
        /*0022*/ 	.short	0x0028
        /*0024*/ 	.byte	0x00, 0xf0, 0x11, 0x00


	//----- nvinfo : EIATTR_KPARAM_INFO
	.align		4
.L_107:
        /*0028*/ 	.byte	0x04, 0x17
        /*002a*/ 	.short	(.L_109 - .L_108)
.L_108:
        /*002c*/ 	.word	0x00000000
        /*0030*/ 	.short	0x0005
        /*0032*/ 	.short	0x0024
        /*0034*/ 	.byte	0x00, 0xf0, 0x11, 0x00


	//----- nvinfo : EIATTR_KPARAM_INFO
	.align		4
.L_109:
        /*0038*/ 	.byte	0x04, 0x17
        /*003a*/ 	.short	(.L_111 - .L_110)
.L_110:
        /*003c*/ 	.word	0x00000000
        /*0040*/ 	.short	0x0004
        /*0042*/ 	.short	0x0020
        /*0044*/ 	.byte	0x00, 0xf0, 0x11, 0x00


	//----- nvinfo : EIATTR_KPARAM_INFO
	.align		4
.L_111:
        /*0048*/ 	.byte	0x04, 0x17
        /*004a*/ 	.short	(.L_113 - .L_112)
.L_112:
        /*004c*/ 	.word	0x00000000
        /*0050*/ 	.short	0x0003
        /*0052*/ 	.short	0x0018
        /*0054*/ 	.byte	0x00, 0xf5, 0x21, 0x00


	//----- nvinfo : EIATTR_KPARAM_INFO
	.align		4
.L_113:
        /*0058*/ 	.byte	0x04, 0x17
        /*005a*/ 	.short	(.L_115 - .L_114)
.L_114:
        /*005c*/ 	.word	0x00000000
        /*0060*/ 	.short	0x0002
        /*0062*/ 	.short	0x0010
        /*0064*/ 	.byte	0x00, 0xf0, 0x11, 0x00


	//----- nvinfo : EIATTR_KPARAM_INFO
	.align		4
.L_115:
        /*0068*/ 	.byte	0x04, 0x17
        /*006a*/ 	.short	(.L_117 - .L_116)
.L_116:
        /*006c*/ 	.word	0x00000000
        /*0070*/ 	.short	0x0001
        /*0072*/ 	.short	0x0008
        /*0074*/ 	.byte	0x00, 0xf5, 0x21, 0x00


	//----- nvinfo : EIATTR_KPARAM_INFO
	.align		4
.L_117:
        /*0078*/ 	.byte	0x04, 0x17
        /*007a*/ 	.short	(.L_119 - .L_118)
.L_118:
        /*007c*/ 	.word	0x00000000
        /*0080*/ 	.short	0x0000
        /*0082*/ 	.short	0x0000
        /*0084*/ 	.byte	0x00, 0xf5, 0x21, 0x00


	//----- nvinfo : EIATTR_SPARSE_MMA_MASK
	.align		4
.L_119:
        /*0088*/ 	.byte	0x03, 0x50
        /*008a*/ 	.short	0x0000


	//----- nvinfo : EIATTR_MAXREG_COUNT
	.align		4
        /*008c*/ 	.byte	0x03, 0x1b
        /*008e*/ 	.short	0x00ff


	//----- nvinfo : EIATTR_MERCURY_ISA_VERSION
	.align		4
        /*0090*/ 	.byte	0x03, 0x5f
        /*0092*/ 	.short	0x0101


	//----- nvinfo : EIATTR_VRC_CTA_INIT_COUNT
	.align		4
        /*0094*/ 	.byte	0x02, 0x4a
	.zero		1
	.zero		1


	//----- nvinfo : EIATTR_EXIT_INSTR_OFFSETS
	.align		4
        /*0098*/ 	.byte	0x04, 0x1c
        /*009a*/ 	.short	(.L_121 - .L_120)


	//   ....[0]....
.L_120:
        /*009c*/ 	.word	0x000000b0


	//   ....[1]....
        /*00a0*/ 	.word	0x00000130


	//   ....[2]....
        /*00a4*/ 	.word	0x000003f0


	//   ....[3]....
        /*00a8*/ 	.word	0x00000590


	//----- nvinfo : EIATTR_CBANK_PARAM_SIZE
	.align		4
.L_121:
        /*00ac*/ 	.byte	0x03, 0x19
        /*00ae*/ 	.short	0x0030


	//----- nvinfo : EIATTR_PARAM_CBANK
	.align		4
        /*00b0*/ 	.byte	0x04, 0x0a
        /*00b2*/ 	.short	(.L_123 - .L_122)
	.align		4
.L_122:
        /*00b4*/ 	.word	index@(.nv.constant0._Z15gather_kernel_2I6__halfEvPKT_PKliPS1_iiii)
        /*00b8*/ 	.short	0x0380
        /*00ba*/ 	.short	0x0030


	//----- nvinfo : EIATTR_SW_WAR
	.align		4
.L_123:
        /*00bc*/ 	.byte	0x04, 0x36
        /*00be*/ 	.short	(.L_125 - .L_124)
.L_124:
        /*00c0*/ 	.word	0x00000008
.L_125:


//--------------------- .nv.info._Z15gather_kernel_1IdEvPKT_PKliPS0_iiii --------------------------
	.section	.nv.info._Z15gather_kernel_1IdEvPKT_PKliPS0_iiii,"",@"SHT_CUDA_INFO"
	.sectionflags	@""
	.align	4


	//----- nvinfo : EIATTR_CUDA_API_VERSION
	.align		4
        /*0000*/ 	.byte	0x04, 0x37
        /*0002*/ 	.short	(.L_127 - .L_126)
.L_126:
        /*0004*/ 	.word	0x00000082


	//----- nvinfo : EIATTR_KPARAM_INFO
	.align		4
.L_127:
        /*0008*/ 	.byte	0x04, 0x17
        /*000a*/ 	.short	(.L_129 - .L_128)
.L_128:
        /*000c*/ 	.word	0x00000000
        /*0010*/ 	.short	0x0007
        /*0012*/ 	.short	0x002c
        /*0014*/ 	.byte	0x00, 0xf0, 0x11, 0x00


	//----- nvinfo : EIATTR_KPARAM_INFO
	.align		4
.L_129:
        /*0018*/ 	.byte	0x04, 0x17
        /*001a*/ 	.short	(.L_131 - .L_130)
.L_130:
        /*001c*/ 	.word	0x00000000
        /*0020*/ 	.short	0x0006
        /*0022*/ 	.short	0x0028
        /*0024*/ 	.byte	0x00, 0xf0, 0x11, 0x00


	//----- nvinfo : EIATTR_KPARAM_INFO
	.align		4
.L_131:
        /*0028*/ 	.byte	0x04, 0x17
        /*002a*/ 	.short	(.L_133 - .L_132)
.L_132:
        /*002c*/ 	.word	0x00000000
        /*0030*/ 	.short	0x0005
        /*0032*/ 	.short	0x0024
        /*0034*/ 	.byte	0x00, 0xf0, 0x11, 0x00


	//----- nvinfo : EIATTR_KPARAM_INFO
	.align		4
.L_133:
        /*0038*/ 	.byte	0x04, 0x17
        /*003a*/ 	.short	(.L_135 - .L_134)
.L_134:
        /*003c*/ 	.word	0x00000000
        /*0040*/ 	.short	0x0004
        /*0042*/ 	.short	0x0020
        /*0044*/ 	.byte	0x00, 0xf0, 0x11, 0x00


	//----- nvinfo : EIATTR_KPARAM_INFO
	.align		4
.L_135:
        /*0048*/ 	.byte	0x04, 0x17
        /*004a*/ 	.short	(.L_137 - .L_136)
.L_136:
        /*004c*/ 	.word	0x00000000
        /*0050*/ 	.short	0x0003
        /*0052*/ 	.short	0x0018
        /*0054*/ 	.byte	0x00, 0xf5, 0x21, 0x00


	//----- nvinfo : EIATTR_KPARAM_INFO
	.align		4
.L_137:
        /*0058*/ 	.byte	0x04, 0x17
        /*005a*/ 	.short	(.L_139 - .L_138)
.L_138:
        /*005c*/ 	.word	0x00000000
        /*0060*/ 	.short	0x0002
        /*0062*/ 	.short	0x0010
        /*0064*/ 	.byte	0x00, 0xf0, 0x11, 0x00


	//----- nvinfo : EIATTR_KPARAM_INFO
	.align		4
.L_139:
        /*0068*/ 	.byte	0x04, 0x17
        /*006a*/ 	.short	(.L_141 - .L_140)
.L_140:
        /*006c*/ 	.word	0x00000000
        /*0070*/ 	.short	0x0001
        /*0072*/ 	.short	0x0008
        /*0074*/ 	.byte	0x00, 0xf5, 0x21, 0x00


	//----- nvinfo : EIATTR_KPARAM_INFO
	.align		4
.L_141:
        /*0078*/ 	.byte	0x04, 0x17
        /*007a*/ 	.short	(.L_143 - .L_142)
.L_142:
        /*007c*/ 	.word	0x00000000
        /*0080*/ 	.short	0x0000
        /*0082*/ 	.short	0x0000
        /*0084*/ 	.byte	0x00, 0xf5, 0x21, 0x00


	//----- nvinfo : EIATTR_SPARSE_MMA_MASK
	.align		4
.L_143:
        /*0088*/ 	.byte	0x03, 0x50
        /*008a*/ 	.short	0x0000


	//----- nvinfo : EIATTR_MAXREG_COUNT
	.align		4
        /*008c*/ 	.byte	0x03, 0x1b
        /*008e*/ 	.short	0x00ff


	//----- nvinfo : EIATTR_MERCURY_ISA_VERSION
	.align		4
        /*0090*/ 	.byte	0x03, 0x5f
        /*0092*/ 	.short	0x0101


	//----- nvinfo : EIATTR_VRC_CTA_INIT_COUNT
	.align		4
        /*0094*/ 	.byte	0x02, 0x4a
	.zero		1
	.zero		1


	//----- nvinfo : EIATTR_EXIT_INSTR_OFFSETS
	.align		4
        /*0098*/ 	.byte	0x04, 0x1c
        /*009a*/ 	.short	(.L_145 - .L_144)


	//   ....[0]....
.L_144:
        /*009c*/ 	.word	0x000000b0


	//   ....[1]....
        /*00a0*/ 	.word	0x00000130


	//   ....[2]....
        /*00a4*/ 	.word	0x000003e0


	//   ....[3]....
        /*00a8*/ 	.word	0x00000590


	//----- nvinfo : EIATTR_CBANK_PARAM_SIZE
	.align		4
.L_145:
        /*00ac*/ 	.byte	0x03, 0x19
        /*00ae*/ 	.short	0x0030


	//----- nvinfo : EIATTR_PARAM_CBANK
	.align		4
        /*00b0*/ 	.byte	0x04, 0x0a
        /*00b2*/ 	.short	(.L_147 - .L_146)
	.align		4
.L_146:
        /*00b4*/ 	.word	index@(.nv.constant0._Z15gather_kernel_1IdEvPKT_PKliPS0_iiii)
        /*00b8*/ 	.short	0x0380
        /*00ba*/ 	.short	0x0030


	//----- nvinfo : EIATTR_SW_WAR
	.align		4
.L_147:
        /*00bc*/ 	.byte	0x04, 0x36
        /*00be*/ 	.short	(.L_149 - .L_148)
.L_148:
        /*00c0*/ 	.word	0x00000008
.L_149:


//--------------------- .nv.info._Z15gather_kernel_1IfEvPKT_PKliPS0_iiii --------------------------
	.section	.nv.info._Z15gather_kernel_1IfEvPKT_PKliPS0_iiii,"",@"SHT_CUDA_INFO"
	.sectionflags	@""
	.align	4


	//----- nvinfo : EIATTR_CUDA_API_VERSION
	.align		4
        /*0000*/ 	.byte	0x04, 0x37
        /*0002*/ 	.short	(.L_151 - .L_150)
.L_150:
        /*0004*/ 	.word	0x00000082


	//----- nvinfo : EIATTR_KPARAM_INFO
	.align		4
.L_151:
        /*0008*/ 	.byte	0x04, 0x17
        /*000a*/ 	.short	(.L_153 - .L_152)
.L_152:
        /*000c*/ 	.word	0x00000000
        /*0010*/ 	.short	0x0007
        /*0012*/ 	.short	0x002c
        /*0014*/ 	.byte	0x00, 0xf0, 0x11, 0x00


	//----- nvinfo : EIATTR_KPARAM_INFO
	.align		4
.L_153:
        /*0018*/ 	.byte	0x04, 0x17
        /*001a*/ 	.short	(.L_155 - .L_154)
.L_154:
        /*001c*/ 	.word	0x00000000
        /*0020*/ 	.short	0x0006
        /*0022*/ 	.short	0x0028
        /*0024*/ 	.byte	0x00, 0xf0, 0x11, 0x00


	//----- nvinfo : EIATTR_KPARAM_INFO
	.align		4
.L_155:
        /*0028*/ 	.byte	0x04, 0x17
        /*002a*/ 	.short	(.L_157 - .L_156)
.L_156:
        /*002c*/ 	.word	0x00000000
        /*0030*/ 	.short	0x0005
        /*0032*/ 	.short	0x0024
        /*0034*/ 	.byte	0x00, 0xf0, 0x11, 0x00


	//----- nvinfo : EIATTR_KPARAM_INFO
	.align		4
.L_157:
        /*0038*/ 	.byte	0x04, 0x17
        /*003a*/ 	.short	(.L_159 - .L_158)
.L_158:
        /*003c*/ 	.word	0x00000000
        /*0040*/ 	.short	0x0004
        /*0042*/ 	.short	0x0020
        /*0044*/ 	.byte	0x00, 0xf0, 0x11, 0x00


	//----- nvinfo : EIATTR_KPARAM_INFO
	.align		4
.L_159:
        /*0048*/ 	.byte	0x04, 0x17
        /*004a*/ 	.short	(.L_161 - .L_160)
.L_160:
        /*004c*/ 	.word	0x00000000
        /*0050*/ 	.short	0x0003
        /*0052*/ 	.short	0x0018
        /*0054*/ 	.byte	0x00, 0xf5, 0x21, 0x00


	//----- nvinfo : EIATTR_KPARAM_INFO
	.align		4
.L_161:
        /*0058*/ 	.byte	0x04, 0x17
        /*005a*/ 	.short	(.L_163 - .L_162)
.L_162:
        /*005c*/ 	.word	0x00000000
        /*0060*/ 	.short	0x0002
        /*0062*/ 	.short	0x0010
        /*0064*/ 	.byte	0x00, 0xf0, 0x11, 0x00


	//----- nvinfo : EIATTR_KPARAM_INFO
	.align		4
.L_163:
        /*0068*/ 	.byte	0x04, 0x17
        /*006a*/ 	.short	(.L_165 - .L_164)
.L_164:
        /*006c*/ 	.word	0x00000000
        /*0070*/ 	.short	0x0001
        /*0072*/ 	.short	0x0008
        /*0074*/ 	.byte	0x00, 0xf5, 0x21, 0x00


	//----- nvinfo : EIATTR_KPARAM_INFO
	.align		4
.L_165:
        /*0078*/ 	.byte	0x04, 0x17
        /*007a*/ 	.short	(.L_167 - .L_166)
.L_166:
        /*007c*/ 	.word	0x00000000
        /*0080*/ 	.short	0x0000
        /*0082*/ 	.short	0x0000
        /*0084*/ 	.byte	0x00, 0xf5, 0x21, 0x00


	//----- nvinfo : EIATTR_SPARSE_MMA_MASK
	.align		4
.L_167:
        /*0088*/ 	.byte	0x03, 0x50
        /*008a*/ 	.short	0x0000


	//----- nvinfo : EIATTR_MAXREG_COUNT
	.align		4
        /*008c*/ 	.byte	0x03, 0x1b
        /*008e*/ 	.short	0x00ff


	//----- nvinfo : EIATTR_MERCURY_ISA_VERSION
	.align		4
        /*0090*/ 	.byte	0x03, 0x5f
        /*0092*/ 	.short	0x0101


	//----- nvinfo : EIATTR_VRC_CTA_INIT_COUNT
	.align		4
        /*0094*/ 	.byte	0x02, 0x4a
	.zero		1
	.zero		1


	//----- nvinfo : EIATTR_EXIT_INSTR_OFFSETS
	.align		4
        /*0098*/ 	.byte	0x04, 0x1c
        /*009a*/ 	.short	(.L_169 - .L_168)


	//   ....[0]....
.L_168:
        /*009c*/ 	.word	0x000000b0


	//   ....[1]....
        /*00a0*/ 	.word	0x00000130


	//   ....[2]....
        /*00a4*/ 	.word	0x000003f0


	//   ....[3]....
        /*00a8*/ 	.word	0x000005a0


	//----- nvinfo : EIATTR_CBANK_PARAM_SIZE
	.align		4
.L_169:
        /*00ac*/ 	.byte	0x03, 0x19
        /*00ae*/ 	.short	0x0030


	//----- nvinfo : EIATTR_PARAM_CBANK
	.align		4
        /*00b0*/ 	.byte	0x04, 0x0a
        /*00b2*/ 	.short	(.L_171 - .L_170)
	.align		4
.L_170:
        /*00b4*/ 	.word	index@(.nv.constant0._Z15gather_kernel_1IfEvPKT_PKliPS0_iiii)
        /*00b8*/ 	.short	0x0380
        /*00ba*/ 	.short	0x0030


	//----- nvinfo : EIATTR_SW_WAR
	.align		4
.L_171:
        /*00bc*/ 	.byte	0x04, 0x36
        /*00be*/ 	.short	(.L_173 - .L_172)
.L_172:
        /*00c0*/ 	.word	0x00000008
.L_173:


//--------------------- .nv.info._Z15gather_kernel_1I6__halfEvPKT_PKliPS1_iiii --------------------------
	.section	.nv.info._Z15gather_kernel_1I6__halfEvPKT_PKliPS1_iiii,"",@"SHT_CUDA_INFO"
	.sectionflags	@""
	.align	4


	//----- nvinfo : EIATTR_CUDA_API_VERSION
	.align		4
        /*0000*/ 	.byte	0x04, 0x37
        /*0002*/ 	.short	(.L_175 - .L_174)
.L_174:
        /*0004*/ 	.word	0x00000082


	//----- nvinfo : EIATTR_KPARAM_INFO
	.align		4
.L_175:
        /*0008*/ 	.byte	0x04, 0x17
        /*000a*/ 	.short	(.L_177 - .L_176)
.L_176:
        /*000c*/ 	.word	0x00000000
        /*0010*/ 	.short	0x0007
        /*0012*/ 	.short	0x002c
        /*0014*/ 	.byte	0x00, 0xf0, 0x11, 0x00


	//----- nvinfo : EIATTR_KPARAM_INFO
	.align		4
.L_177:
        /*0018*/ 	.byte	0x04, 0x17
        /*001a*/ 	.short	(.L_179 - .L_178)
.L_178:
        /*001c*/ 	.word	0x00000000
        /*0020*/ 	.short	0x0006
        /*0022*/ 	.short	0x0028
        /*0024*/ 	.byte	0x00, 0xf0, 0x11, 0x00


	//----- nvinfo : EIATTR_KPARAM_INFO
	.align		4
.L_179:
        /*0028*/ 	.byte	0x04, 0x17
        /*002a*/ 	.short	(.L_181 - .L_180)
.L_180:
        /*002c*/ 	.word	0x00000000
        /*0030*/ 	.short	0x0005
        /*0032*/ 	.short	0x0024
        /*0034*/ 	.byte	0x00, 0xf0, 0x11, 0x00


	//----- nvinfo : EIATTR_KPARAM_INFO
	.align		4
.L_181:
        /*0038*/ 	.byte	0x04, 0x17
        /*003a*/ 	.short	(.L_183 - .L_182)
.L_182:
        /*003c*/ 	.word	0x00000000
        /*0040*/ 	.short	0x0004
        /*0042*/ 	.short	0x0020
        /*0044*/ 	.byte	0x00, 0xf0, 0x11, 0x00


	//----- nvinfo : EIATTR_KPARAM_INFO
	.align		4
.L_183:
        /*0048*/ 	.byte	0x04, 0x17
        /*004a*/ 	.short	(.L_185 - .L_184)
.L_184:
        /*004c*/ 	.word	0x00000000
        /*0050*/ 	.short	0x0003
        /*0052*/ 	.short	0x0018
        /*0054*/ 	.byte	0x00, 0xf5, 0x21, 0x00


	//----- nvinfo : EIATTR_KPARAM_INFO
	.align		4
.L_185:
        /*0058*/ 	.byte	0x04, 0x17
        /*005a*/ 	.short	(.L_187 - .L_186)
.L_186:
        /*005c*/ 	.word	0x00000000
        /*0060*/ 	.short	0x0002
        /*0062*/ 	.short	0x0010
        /*0064*/ 	.byte	0x00, 0xf0, 0x11, 0x00


	//----- nvinfo : EIATTR_KPARAM_INFO
	.align		4
.L_187:
        /*0068*/ 	.byte	0x04, 0x17
        /*006a*/ 	.short	(.L_189 - .L_188)
.L_188:
        /*006c*/ 	.word	0x00000000
        /*0070*/ 	.short	0x0001
        /*0072*/ 	.short	0x0008
        /*0074*/ 	.byte	0x00, 0xf5, 0x21, 0x00


	//----- nvinfo : EIATTR_KPARAM_INFO
	.align		4
.L_189:
        /*0078*/ 	.byte	0x04, 0x17
        /*007a*/ 	.short	(.L_191 - .L_190)
.L_190:
        /*007c*/ 	.word	0x00000000
        /*0080*/ 	.short	0x0000
        /*0082*/ 	.short	0x0000
        /*0084*/ 	.byte	0x00, 0xf5, 0x21, 0x00


	//----- nvinfo : EIATTR_SPARSE_MMA_MASK
	.align		4
.L_191:
        /*0088*/ 	.byte	0x03, 0x50
        /*008a*/ 	.short	0x0000


	//----- nvinfo : EIATTR_MAXREG_COUNT
	.align		4
        /*008c*/ 	.byte	0x03, 0x1b
        /*008e*/ 	.short	0x00ff


	//----- nvinfo : EIATTR_MERCURY_ISA_VERSION
	.align		4
        /*0090*/ 	.byte	0x03, 0x5f
        /*0092*/ 	.short	0x0101


	//----- nvinfo : EIATTR_VRC_CTA_INIT_COUNT
	.align		4
        /*0094*/ 	.byte	0x02, 0x4a
	.zero		1
	.zero		1


	//----- nvinfo : EIATTR_EXIT_INSTR_OFFSETS
	.align		4
        /*0098*/ 	.byte	0x04, 0x1c
        /*009a*/ 	.short	(.L_193 - .L_192)


	//   ....[0]....
.L_192:
        /*009c*/ 	.word	0x000000b0


	//   ....[1]....
        /*00a0*/ 	.word	0x00000130


	//   ....[2]....
        /*00a4*/ 	.word	0x000003f0


	//   ....[3]....
        /*00a8*/ 	.word	0x000005a0


	//----- nvinfo : EIATTR_CBANK_PARAM_SIZE
	.align		4
.L_193:
        /*00ac*/ 	.byte	0x03, 0x19
        /*00ae*/ 	.short	0x0030


	//----- nvinfo : EIATTR_PARAM_CBANK
	.align		4
        /*00b0*/ 	.byte	0x04, 0x0a
        /*00b2*/ 	.short	(.L_195 - .L_194)
	.align		4
.L_194:
        /*00b4*/ 	.word	index@(.nv.constant0._Z15gather_kernel_1I6__halfEvPKT_PKliPS1_iiii)
        /*00b8*/ 	.short	0x0380
        /*00ba*/ 	.short	0x0030


	//----- nvinfo : EIATTR_SW_WAR
	.align		4
.L_195:
        /*00bc*/ 	.byte	0x04, 0x36
        /*00be*/ 	.short	(.L_197 - .L_196)
.L_196:
        /*00c0*/ 	.word	0x00000008
.L_197:


//--------------------- .nv.info._Z15gather_kernel_0IdEvPKT_PKliPS0_iiii --------------------------
	.section	.nv.info._Z15gather_kernel_0IdEvPKT_PKliPS0_iiii,"",@"SHT_CUDA_INFO"
	.sectionflags	@""
	.align	4


	//----- nvinfo : EIATTR_CUDA_API_VERSION
	.align		4
        /*0000*/ 	.byte	0x04, 0x37
        /*0002*/ 	.short	(.L_199 - .L_198)
.L_198:
        /*0004*/ 	.word	0x00000082


	//----- nvinfo : EIATTR_KPARAM_INFO
	.align		4
.L_199:
        /*0008*/ 	.byte	0x04, 0x17
        /*000a*/ 	.short	(.L_201 - .L_200)
.L_200:
        /*000c*/ 	.word	0x00000000
        /*0010*/ 	.short	0x0007
        /*0012*/ 	.short	0x002c
        /*0014*/ 	.byte	0x00, 0xf0, 0x11, 0x00


	//----- nvinfo : EIATTR_KPARAM_INFO
	.align		4
.L_201:
        /*0018*/ 	.byte	0x04, 0x17
        /*001a*/ 	.short	(.L_203 - .L_202)
.L_202:
        /*001c*/ 	.word	0x00000000
        /*0020*/ 	.short	0x0006
        /*0022*/ 	.short	0x0028
        /*0024*/ 	.byte	0x00, 0xf0, 0x11, 0x00


	//----- nvinfo : EIATTR_KPARAM_INFO
	.align		4
.L_203:
        /*0028*/ 	.byte	0x04, 0x17
        /*002a*/ 	.short	(.L_205 - .L_204)
.L_204:
        /*002c*/ 	.word	0x00000000
        /*0030*/ 	.short	0x0005
        /*0032*/ 	.short	0x0024
        /*0034*/ 	.byte	0x00, 0xf0, 0x11, 0x00


	//----- nvinfo : EIATTR_KPARAM_INFO
	.align		4
.L_205:
        /*0038*/ 	.byte	0x04, 0x17
        /*003a*/ 	.short	(.L_207 - .L_206)
.L_206:
        /*003c*/ 	.word	0x00000000
        /*0040*/ 	.short	0x0004
        /*0042*/ 	.short	0x0020
        /*0044*/ 	.byte	0x00, 0xf0, 0x11, 0x00


	//----- nvinfo : EIATTR_KPARAM_INFO
	.align		4
.L_207:
        /*0048*/ 	.byte	0x04, 0x17
        /*004a*/ 	.short	(.L_209 - .L_208)
.L_208:
        /*004c*/ 	.word	0x00000000
        /*0050*/ 	.short	0x0003
        /*0052*/ 	.short	0x0018
        /*0054*/ 	.byte	0x00, 0xf5, 0x21, 0x00


	//----- nvinfo : EIATTR_KPARAM_INFO
	.align		4
.L_209:
        /*0058*/ 	.byte	0x04, 0x17
        /*005a*/ 	.short	(.L_211 - .L_210)
.L_210:
        /*005c*/ 	.word	0x00000000
        /*0060*/ 	.short	0x0002
        /*0062*/ 	.short	0x0010
        /*0064*/ 	.byte	0x00, 0xf0, 0x11, 0x00


	//----- nvinfo : EIATTR_KPARAM_INFO
	.align		4
.L_211:
        /*0068*/ 	.byte	0x04, 0x17
        /*006a*/ 	.short	(.L_213 - .L_212)
.L_212:
        /*006c*/ 	.word	0x00000000
        /*0070*/ 	.short	0x0001
        /*0072*/ 	.short	0x0008
        /*0074*/ 	.byte	0x00, 0xf5, 0x21, 0x00


	//----- nvinfo : EIATTR_KPARAM_INFO
	.align		4
.L_213:
        /*0078*/ 	.byte	0x04, 0x17
        /*007a*/ 	.short	(.L_215 - .L_214)
.L_214:
        /*007c*/ 	.word	0x00000000
        /*0080*/ 	.short	0x0000
        /*0082*/ 	.short	0x0000
        /*0084*/ 	.byte	0x00, 0xf5, 0x21, 0x00


	//----- nvinfo : EIATTR_SPARSE_MMA_MASK
	.align		4
.L_215:
        /*0088*/ 	.byte	0x03, 0x50
        /*008a*/ 	.short	0x0000


	//----- nvinfo : EIATTR_MAXREG_COUNT
	.align		4
        /*008c*/ 	.byte	0x03, 0x1b
        /*008e*/ 	.short	0x00ff


	//----- nvinfo : EIATTR_MERCURY_ISA_VERSION
	.align		4
        /*0090*/ 	.byte	0x03, 0x5f
        /*0092*/ 	.short	0x0101


	//----- nvinfo : EIATTR_VRC_CTA_INIT_COUNT
	.align		4
        /*0094*/ 	.byte	0x02, 0x4a
	.zero		1
	.zero		1


	//----- nvinfo : EIATTR_EXIT_INSTR_OFFSETS
	.align		4
        /*0098*/ 	.byte	0x04, 0x1c
        /*009a*/ 	.short	(.L_217 - .L_216)


	//   ....[0]....
.L_216:
        /*009c*/ 	.word	0x000000b0


	//   ....[1]....
        /*00a0*/ 	.word	0x00000130


	//   ....[2]....
        /*00a4*/ 	.word	0x000003e0


	//   ....[3]....
        /*00a8*/ 	.word	0x00000590


	//----- nvinfo : EIATTR_CBANK_PARAM_SIZE
	.align		4
.L_217:
        /*00ac*/ 	.byte	0x03, 0x19
        /*00ae*/ 	.short	0x0030


	//----- nvinfo : EIATTR_PARAM_CBANK
	.align		4
        /*00b0*/ 	.byte	0x04, 0x0a
        /*00b2*/ 	.short	(.L_219 - .L_218)
	.align		4
.L_218:
        /*00b4*/ 	.word	index@(.nv.constant0._Z15gather_kernel_0IdEvPKT_PKliPS0_iiii)
        /*00b8*/ 	.short	0x0380
        /*00ba*/ 	.short	0x0030


	//----- nvinfo : EIATTR_SW_WAR
	.align		4
.L_219:
        /*00bc*/ 	.byte	0x04, 0x36
        /*00be*/ 	.short	(.L_221 - .L_220)
.L_220:
        /*00c0*/ 	.word	0x00000008
.L_221:


//--------------------- .nv.info._Z15gather_kernel_0IfEvPKT_PKliPS0_iiii --------------------------
	.section	.nv.info._Z15gather_kernel_0IfEvPKT_PKliPS0_iiii,"",@"SHT_CUDA_INFO"
	.sectionflags	@""
	.align	4


	//----- nvinfo : EIATTR_CUDA_API_VERSION
	.align		4
        /*0000*/ 	.byte	0x04, 0x37
        /*0002*/ 	.short	(.L_223 - .L_222)
.L_222:
        /*0004*/ 	.word	0x00000082


	//----- nvinfo : EIATTR_KPARAM_INFO
	.align		4
.L_223:
        /*0008*/ 	.byte	0x04, 0x17
        /*000a*/ 	.short	(.L_225 - .L_224)
.L_224:
        /*000c*/ 	.word	0x00000000
        /*0010*/ 	.short	0x0007
        /*0012*/ 	.short	0x002c
        /*0014*/ 	.byte	0x00, 0xf0, 0x11, 0x00


	//----- nvinfo : EIATTR_KPARAM_INFO
	.align		4
.L_225:
        /*0018*/ 	.byte	0x04, 0x17
        /*001a*/ 	.short	(.L_227 - .L_226)
.L_226:
        /*001c*/ 	.word	0x00000000
        /*0020*/ 	.short	0x0006
        /*0022*/ 	.short	0x0028
        /*0024*/ 	.byte	0x00, 0xf0, 0x11, 0x00


	//----- nvinfo : EIATTR_KPARAM_INFO
	.align		4
.L_227:
        /*0028*/ 	.byte	0x04, 0x17
        /*002a*/ 	.short	(.L_229 - .L_228)
.L_228:
        /*002c*/ 	.word	0x00000000
        /*0030*/ 	.short	0x0005
        /*0032*/ 	.short	0x0024
        /*0034*/ 	.byte	0x00, 0xf0, 0x11, 0x00


	//----- nvinfo : EIATTR_KPARAM_INFO
	.align		4
.L_229:
        /*0038*/ 	.byte	0x04, 0x17
        /*003a*/ 	.short	(.L_231 - .L_230)
.L_230:
        /*003c*/ 	.word	0x00000000
        /*0040*/ 	.short	0x0004
        /*0042*/ 	.short	0x0020
        /*0044*/ 	.byte	0x00, 0xf0, 0x11, 0x00


	//----- nvinfo : EIATTR_KPARAM_INFO
	.align		4
.L_231:
        /*0048*/ 	.byte	0x04, 0x17
        /*004a*/ 	.short	(.L_233 - .L_232)
.L_232:
        /*004c*/ 	.word	0x00000000
        /*0050*/ 	.short	0x0003
        /*0052*/ 	.short	0x0018
        /*0054*/ 	.byte	0x00, 0xf5, 0x21, 0x00


	//----- nvinfo : EIATTR_KPARAM_INFO
	.align		4
.L_233:
        /*0058*/ 	.byte	0x04, 0x17
        /*005a*/ 	.short	(.L_235 - .L_234)
.L_234:
        /*005c*/ 	.word	0x00000000
        /*0060*/ 	.short	0x0002
        /*0062*/ 	.short	0x0010
        /*0064*/ 	.byte	0x00, 0xf0, 0x11, 0x00


	//----- nvinfo : EIATTR_KPARAM_INFO
	.align		4
.L_235:
        /*0068*/ 	.byte	0x04, 0x17
        /*006a*/ 	.short	(.L_237 - .L_236)
.L_236:
        /*006c*/ 	.word	0x00000000
        /*0070*/ 	.short	0x0001
        /*0072*/ 	.short	0x0008
        /*0074*/ 	.byte	0x00, 0xf5, 0x21, 0x00


	//----- nvinfo : EIATTR_KPARAM_INFO
	.align		4
.L_237:
        /*0078*/ 	.byte	0x04, 0x17
        /*007a*/ 	.short	(.L_239 - .L_238)
.L_238:
        /*007c*/ 	.word	0x00000000
        /*0080*/ 	.short	0x0000
        /*0082*/ 	.short	0x0000
        /*0084*/ 	.byte	0x00, 0xf5, 0x21, 0x00


	//----- nvinfo : EIATTR_SPARSE_MMA_MASK
	.align		4
.L_239:
        /*0088*/ 	.byte	0x03, 0x50
        /*008a*/ 	.short	0x0000


	//----- nvinfo : EIATTR_MAXREG_COUNT
	.align		4
        /*008c*/ 	.byte	0x03, 0x1b
        /*008e*/ 	.short	0x00ff


	//----- nvinfo : EIATTR_MERCURY_ISA_VERSION
	.align		4
        /*0090*/ 	.byte	0x03, 0x5f
        /*0092*/ 	.short	0x0101


	//----- nvinfo : EIATTR_VRC_CTA_INIT_COUNT
	.align		4
        /*0094*/ 	.byte	0x02, 0x4a
	.zero		1
	.zero		1


	//----- nvinfo : EIATTR_EXIT_INSTR_OFFSETS
	.align		4
        /*0098*/ 	.byte	0x04, 0x1c
        /*009a*/ 	.short	(.L_241 - .L_240)


	//   ....[0]....
.L_240:
        /*009c*/ 	.word	0x000000b0


	//   ....[1]....
        /*00a0*/ 	.word	0x00000130


	//   ....[2]....
        /*00a4*/ 	.word	0x000003e0


	//   ....[3]....
        /*00a8*/ 	.word	0x00000590


	//----- nvinfo : EIATTR_CBANK_PARAM_SIZE
	.align		4
.L_241:
        /*00ac*/ 	.byte	0x03, 0x19
        /*00ae*/ 	.short	0x0030


	//----- nvinfo : EIATTR_PARAM_CBANK
	.align		4
        /*00b0*/ 	.byte	0x04, 0x0a
        /*00b2*/ 	.short	(.L_243 - .L_242)
	.align		4
.L_242:
        /*00b4*/ 	.word	index@(.nv.constant0._Z15gather_kernel_0IfEvPKT_PKliPS0_iiii)
        /*00b8*/ 	.short	0x0380
        /*00ba*/ 	.short	0x0030


	//----- nvinfo : EIATTR_SW_WAR
	.align		4
.L_243:
        /*00bc*/ 	.byte	0x04, 0x36
        /*00be*/ 	.short	(.L_245 - .L_244)
.L_244:
        /*00c0*/ 	.word	0x00000008
.L_245:


//--------------------- .nv.info._Z15gather_kernel_0I6__halfEvPKT_PKliPS1_iiii --------------------------
	.section	.nv.info._Z15gather_kernel_0I6__halfEvPKT_PKliPS1_iiii,"",@"SHT_CUDA_INFO"
	.sectionflags	@""
	.align	4


	//----- nvinfo : EIATTR_CUDA_API_VERSION
	.align		4
        /*0000*/ 	.byte	0x04, 0x37
        /*0002*/ 	.short	(.L_247 - .L_246)
.L_246:
        /*0004*/ 	.word	0x00000082


	//----- nvinfo : EIATTR_KPARAM_INFO
	.align		4
.L_247:
        /*0008*/ 	.byte	0x04, 0x17
        /*000a*/ 	.short	(.L_249 - .L_248)
.L_248:
        /*000c*/ 	.word	0x00000000
        /*0010*/ 	.short	0x0007
        /*0012*/ 	.short	0x002c
        /*0014*/ 	.byte	0x00, 0xf0, 0x11, 0x00


	//----- nvinfo : EIATTR_KPARAM_INFO
	.align		4
.L_249:
        /*0018*/ 	.byte	0x04, 0x17
        /*001a*/ 	.short	(.L_251 - .L_250)
.L_250:
        /*001c*/ 	.word	0x00000000
        /*0020*/ 	.short	0x0006
        /*0022*/ 	.short	0x0028
        /*0024*/ 	.byte	0x00, 0xf0, 0x11, 0x00


	//----- nvinfo : EIATTR_KPARAM_INFO
	.align		4
.L_251:
        /*0028*/ 	.byte	0x04, 0x17
        /*002a*/ 	.short	(.L_253 - .L_252)
.L_252:
        /*002c*/ 	.word	0x00000000
        /*0030*/ 	.short	0x0005
        /*0032*/ 	.short	0x0024
        /*0034*/ 	.byte	0x00, 0xf0, 0x11, 0x00


	//----- nvinfo : EIATTR_KPARAM_INFO
	.align		4
.L_253:
        /*0038*/ 	.byte	0x04, 0x17
        /*003a*/ 	.short	(.L_255 - .L_254)
.L_254:
        /*003c*/ 	.word	0x00000000
        /*0040*/ 	.short	0x0004
        /*0042*/ 	.short	0x0020
        /*0044*/ 	.byte	0x00, 0xf0, 0x11, 0x00


	//----- nvinfo : EIATTR_KPARAM_INFO
	.align		4
.L_255:
        /*0048*/ 	.byte	0x04, 0x17
        /*004a*/ 	.short	(.L_257 - .L_256)
.L_256:
        /*004c*/ 	.word	0x00000000
        /*0050*/ 	.short	0x0003
        /*0052*/ 	.short	0x0018
        /*0054*/ 	.byte	0x00, 0xf5, 0x21, 0x00


	//----- nvinfo : EIATTR_KPARAM_INFO
	.align		4
.L_257:
        /*0058*/ 	.byte	0x04, 0x17
        /*005a*/ 	.short	(.L_259 - .L_258)
.L_258:
        /*005c*/ 	.word	0x00000000
        /*0060*/ 	.short	0x0002
        /*0062*/ 	.short	0x0010
        /*0064*/ 	.byte	0x00, 0xf0, 0x11, 0x00


	//----- nvinfo : EIATTR_KPARAM_INFO
	.align		4
.L_259:
        /*0068*/ 	.byte	0x04, 0x17
        /*006a*/ 	.short	(.L_261 - .L_260)
.L_260:
        /*006c*/ 	.word	0x00000000
        /*0070*/ 	.short	0x0001
        /*0072*/ 	.short	0x0008
        /*0074*/ 	.byte	0x00, 0xf5, 0x21, 0x00


	//----- nvinfo : EIATTR_KPARAM_INFO
	.align		4
.L_261:
        /*0078*/ 	.byte	0x04, 0x17
        /*007a*/ 	.short	(.L_263 - .L_262)
.L_262:
        /*007c*/ 	.word	0x00000000
        /*0080*/ 	.short	0x0000
        /*0082*/ 	.short	0x0000
        /*0084*/ 	.byte	0x00, 0xf5, 0x21, 0x00


	//----- nvinfo : EIATTR_SPARSE_MMA_MASK
	.align		4
.L_263:
        /*0088*/ 	.byte	0x03, 0x50
        /*008a*/ 	.short	0x0000


	//----- nvinfo : EIATTR_MAXREG_COUNT
	.align		4
        /*008c*/ 	.byte	0x03, 0x1b
        /*008e*/ 	.short	0x00ff


	//----- nvinfo : EIATTR_MERCURY_ISA_VERSION
	.align		4
        /*0090*/ 	.byte	0x03, 0x5f
        /*0092*/ 	.short	0x0101


	//----- nvinfo : EIATTR_VRC_CTA_INIT_COUNT
	.align		4
        /*0094*/ 	.byte	0x02, 0x4a
	.zero		1
	.zero		1


	//----- nvinfo : EIATTR_EXIT_INSTR_OFFSETS
	.align		4
        /*0098*/ 	.byte	0x04, 0x1c
        /*009a*/ 	.short	(.L_265 - .L_264)


	//   ....[0]....
.L_264:
        /*009c*/ 	.word	0x000000b0


	//   ....[1]....
        /*00a0*/ 	.word	0x00000130


	//   ....[2]....
        /*00a4*/ 	.word	0x000003e0


	//   ....[3]....
        /*00a8*/ 	.word	0x00000590


	//----- nvinfo : EIATTR_CBANK_PARAM_SIZE
	.align		4
.L_265:
        /*00ac*/ 	.byte	0x03, 0x19
        /*00ae*/ 	.short	0x0030


	//----- nvinfo : EIATTR_PARAM_CBANK
	.align		4
        /*00b0*/ 	.byte	0x04, 0x0a
        /*00b2*/ 	.short	(.L_267 - .L_266)
	.align		4
.L_266:
        /*00b4*/ 	.word	index@(.nv.constant0._Z15gather_kernel_0I6__halfEvPKT_PKliPS1_iiii)
        /*00b8*/ 	.short	0x0380
        /*00ba*/ 	.short	0x0030


	//----- nvinfo : EIATTR_SW_WAR
	.align		4
.L_267:
        /*00bc*/ 	.byte	0x04, 0x36
        /*00be*/ 	.short	(.L_269 - .L_268)
.L_268:
        /*00c0*/ 	.word	0x00000008
.L_269:


//--------------------- .nv.callgraph             --------------------------
	.section	.nv.callgraph,"",@"SHT_CUDA_CALLGRAPH"
	.align	4
	.sectionentsize	8
	.align		4
        /*0000*/ 	.word	0x00000000
	.align		4
        /*0004*/ 	.word	0xffffffff
	.align		4
        /*0008*/ 	.word	0x00000000
	.align		4
        /*000c*/ 	.word	0xfffffffe
	.align		4
        /*0010*/ 	.word	0x00000000
	.align		4
        /*0014*/ 	.word	0xfffffffd
	.align		4
        /*0018*/ 	.word	0x00000000
	.align		4
        /*001c*/ 	.word	0xfffffffc


//--------------------- .text._Z15gather_kernel_2IdEvPKT_PKliPS0_iiii --------------------------
	.section	.text._Z15gather_kernel_2IdEvPKT_PKliPS0_iiii,"ax",@progbits
	.align	128
        .global         _Z15gather_kernel_2IdEvPKT_PKliPS0_iiii
        .type           _Z15gather_kernel_2IdEvPKT_PKliPS0_iiii,@function
        .size           _Z15gather_kernel_2IdEvPKT_PKliPS0_iiii,(.L_x_9 - _Z15gather_kernel_2IdEvPKT_PKliPS0_iiii)
        .other          _Z15gather_kernel_2IdEvPKT_PKliPS0_iiii,@"STO_CUDA_ENTRY STV_DEFAULT"
_Z15gather_kernel_2IdEvPKT_PKliPS0_iiii:
.text._Z15gather_kernel_2IdEvPKT_PKliPS0_iiii:
[----:B------:R-:W-:Y:S01]  /*0000*/  LDC R1, c[0x0][0x37c] ;  /* 0x0000df00ff017b82 */ /* 0x000fe20000000800 */
[----:B------:R-:W0:Y:S07]  /*0010*/  S2R R3, SR_TID.Y ;  /* 0x0000000000037919 */ /* 0x000e2e0000002200 */
[----:B------:R-:W1:Y:S01]  /*0020*/  LDC R5, c[0x0][0x360] ;  /* 0x0000d800ff057b82 */ /* 0x000e620000000800 */
[----:B------:R-:W2:Y:S01]  /*0030*/  LDCU UR6, c[0x0][0x390] ;  /* 0x00007200ff0677ac */ /* 0x000ea20008000800 */
[----:B------:R-:W1:Y:S06]  /*0040*/  S2R R2, SR_TID.X ;  /* 0x0000000000027919 */ /* 0x000e6c0000002100 */
[----:B------:R-:W0:Y:S08]  /*0050*/  S2UR UR5, SR_CTAID.Y ;  /* 0x00000000000579c3 */ /* 0x000e300000002600 */
[----:B------:R-:W0:Y:S08]  /*0060*/  LDC R0, c[0x0][0x364] ;  /* 0x0000d900ff007b82 */ /* 0x000e300000000800 */
[----:B------:R-:W1:Y:S01]  /*0070*/  S2UR UR4, SR_CTAID.X ;  /* 0x00000000000479c3 */ /* 0x000e620000002500 */
[----:B0-----:R-:W-:-:S05]  /*0080*/  IMAD R0, R0, UR5, R3 ;  /* 0x0000000500007c24 */ /* 0x001fca000f8e0203 */
[----:B--2---:R-:W-:Y:S01]  /*0090*/  ISETP.GE.AND P0, PT, R0, UR6, PT ;  /* 0x0000000600007c0c */ /* 0x004fe2000bf06270 */
[----:B-1----:R-:W-:-:S12]  /*00a0*/  IMAD R5, R5, UR4, R2 ;  /* 0x0000000405057c24 */ /* 0x002fd8000f8e0202 */
[----:B------:R-:W-:Y:S05]  /*00b0*/  @P0 EXIT ;  /* 0x000000000000094d */ /* 0x000fea0003800000 */
[----:B------:R-:W0:Y:S01]  /*00c0*/  LDC R4, c[0x0][0x3ac] ;  /* 0x0000eb00ff047b82 */ /* 0x000e220000000800 */
[----:B------:R-:W0:Y:S01]  /*00d0*/  LDCU UR4, c[0x0][0x3a4] ;  /* 0x00007480ff0477ac */ /* 0x000e220008000800 */
[----:B------:R-:W-:Y:S01]  /*00e0*/  SHF.L.U32 R5, R5, 0x1, RZ ;  /* 0x0000000105057819 */ /* 0x000fe200000006ff */
[----:B0-----:R-:W-:-:S05]  /*00f0*/  IMAD R2, R4, UR4, RZ ;  /* 0x0000000404027c24 */ /* 0x001fca000f8e02ff */
[----:B------:R-:W-:-:S05]  /*0100*/  VIMNMX R2, PT, PT, R5, R2, !PT ;  /* 0x0000000205027248 */ /* 0x000fca0007fe0100 */
[----:B------:R-:W-:-:S05]  /*0110*/  IMAD.IADD R11, R2, 0x1, -R5 ;  /* 0x00000001020b7824 */ /* 0x000fca00078e0a05 */
[----:B------:R-:W-:-:S13]  /*0120*/  ISETP.NE.AND P0, PT, R11, RZ, PT ;  /* 0x000000ff0b00720c */ /* 0x000fda0003f05270 */
[----:B------:R-:W-:Y:S05]  /*0130*/  @!P0 EXIT ;  /* 0x000000000000894d */ /* 0x000fea0003800000 */
[----:B------:R-:W0:Y:S01]  /*0140*/  LDC.64 R2, c[0x0][0x388] ;  /* 0x0000e200ff027b82 */ /* 0x000e220000000a00 */
[----:B------:R-:W1:Y:S01]  /*0150*/  LDCU.64 UR4, c[0x0][0x358] ;  /* 0x00006b00ff0477ac */ /* 0x000e620008000a00 */
[----:B------:R-:W-:Y:S01]  /*0160*/  IABS R10, R4 ;  /* 0x00000004000a7213 */ /* 0x000fe20000000000 */
[----:B------:R-:W-:Y:S01]  /*0170*/  HFMA2 R14, -RZ, RZ, 0, 0 ;  /* 0x00000000ff0e7431 */ /* 0x000fe200000001ff */
[----:B------:R-:W-:Y:S01]  /*0180*/  IABS R9, R5 ;  /* 0x0000000500097213 */ /* 0x000fe20000000000 */
[----:B------:R-:W2:Y:S01]  /*0190*/  LDCU UR7, c[0x0][0x3a8] ;  /* 0x00007500ff0777ac */ /* 0x000ea20008000800 */
[----:B0-----:R-:W-:-:S05]  /*01a0*/  IMAD.WIDE.U32 R2, R0, 0x8, R2 ;  /* 0x0000000800027825 */ /* 0x001fca00078e0002 */
[----:B-1----:R-:W2:Y:S01]  /*01b0*/  LDG.E R8, desc[UR4][R2.64] ;  /* 0x0000000402087981 */ /* 0x002ea2000c1e1900 */
[----:B------:R-:W0:Y:S08]  /*01c0*/  I2F.RP R6, R10 ;  /* 0x0000000a00067306 */ /* 0x000e300000209400 */
[----:B0-----:R-:W0:Y:S02]  /*01d0*/  MUFU.RCP R6, R6 ;  /* 0x0000000600067308 */ /* 0x001e240000001000 */
[----:B0-----:R-:W-:-:S06]  /*01e0*/  IADD3 R15, PT, PT, R6, 0xffffffe, RZ ;  /* 0x0ffffffe060f7810 */ /* 0x001fcc0007ffe0ff */
[----:B------:R-:W0:Y:S02]  /*01f0*/  F2I.FTZ.U32.TRUNC.NTZ R15, R15 ;  /* 0x0000000f000f7305 */ /* 0x000e24000021f000 */
[----:B0-----:R-:W-:-:S04]  /*0200*/  IMAD.MOV R7, RZ, RZ, -R15 ;  /* 0x000000ffff077224 */ /* 0x001fc800078e0a0f */
[----:B------:R-:W-:-:S04]  /*0210*/  IMAD R7, R7, R10, RZ ;  /* 0x0000000a07077224 */ /* 0x000fc800078e02ff */
[----:B------:R-:W-:Y:S01]  /*0220*/  IMAD.HI.U32 R14, R15, R7, R14 ;  /* 0x000000070f0e7227 */ /* 0x000fe200078e000e */
[----:B------:R-:W-:-:S05]  /*0230*/  LOP3.LUT R15, RZ, R4, RZ, 0x33, !PT ;  /* 0x00000004ff0f7212 */ /* 0x000fca00078e33ff */
[----:B------:R-:W-:-:S04]  /*0240*/  IMAD.HI.U32 R7, R14, R9, RZ ;  /* 0x000000090e077227 */ /* 0x000fc800078e00ff */
[----:B------:R-:W-:-:S04]  /*0250*/  IMAD.MOV R6, RZ, RZ, -R7 ;  /* 0x000000ffff067224 */ /* 0x000fc800078e0a07 */
[----:B------:R-:W-:Y:S01]  /*0260*/  IMAD R9, R10, R6, R9 ;  /* 0x000000060a097224 */ /* 0x000fe200078e0209 */
[----:B------:R-:W-:-:S04]  /*0270*/  LOP3.LUT R6, R5, R4, RZ, 0x3c, !PT ;  /* 0x0000000405067212 */ /* 0x000fc800078e3cff */
[----:B------:R-:W-:Y:S02]  /*0280*/  ISETP.GT.U32.AND P1, PT, R10, R9, PT ;  /* 0x000000090a00720c */ /* 0x000fe40003f24070 */
[----:B------:R-:W-:-:S11]  /*0290*/  ISETP.GE.AND P2, PT, R6, RZ, PT ;  /* 0x000000ff0600720c */ /* 0x000fd60003f46270 */
[----:B------:R-:W-:Y:S01]  /*02a0*/  @!P1 IADD3 R9, PT, PT, R9, -R10, RZ ;  /* 0x8000000a09099210 */ /* 0x000fe20007ffe0ff */
[----:B------:R-:W-:-:S03]  /*02b0*/  @!P1 VIADD R7, R7, 0x1 ;  /* 0x0000000107079836 */ /* 0x000fc60000000000 */
[----:B------:R-:W-:-:S13]  /*02c0*/  ISETP.GE.U32.AND P0, PT, R9, R10, PT ;  /* 0x0000000a0900720c */ /* 0x000fda0003f06070 */
[----:B------:R-:W-:Y:S02]  /*02d0*/  @P0 IADD3 R7, PT, PT, R7, 0x1, RZ ;  /* 0x0000000107070810 */ /* 0x000fe40007ffe0ff */
[----:B------:R-:W-:Y:S02]  /*02e0*/  ISETP.NE.AND P0, PT, R4, RZ, PT ;  /* 0x000000ff0400720c */ /* 0x000fe40003f05270 */
[----:B------:R-:W-:Y:S02]  /*02f0*/  MOV R12, R7 ;  /* 0x00000007000c7202 */ /* 0x000fe40000000f00 */
[----:B------:R-:W0:Y:S03]  /*0300*/  LDC.64 R6, c[0x0][0x380] ;  /* 0x0000e000ff067b82 */ /* 0x000e260000000a00 */
[----:B------:R-:W-:-:S05]  /*0310*/  @!P2 IMAD.MOV R12, RZ, RZ, -R12 ;  /* 0x000000ffff0ca224 */ /* 0x000fca00078e0a0c */
[----:B------:R-:W-:-:S04]  /*0320*/  SEL R17, R15, R12, !P0 ;  /* 0x0000000c0f117207 */ /* 0x000fc80004000000 */
[----:B------:R-:W-:-:S05]  /*0330*/  IADD3 R19, PT, PT, -R17, RZ, RZ ;  /* 0x000000ff11137210 */ /* 0x000fca0007ffe1ff */
[----:B------:R-:W-:Y:S02]  /*0340*/  IMAD R19, R4, R19, R5 ;  /* 0x0000001304137224 */ /* 0x000fe400078e0205 */
[----:B--2---:R-:W-:-:S04]  /*0350*/  IMAD R8, R17, UR7, R8 ;  /* 0x0000000711087c24 */ /* 0x004fc8000f8e0208 */
[----:B------:R-:W-:Y:S02]  /*0360*/  IMAD R13, R8, R4, R19 ;  /* 0x00000004080d7224 */ /* 0x000fe400078e0213 */
[----:B------:R-:W1:Y:S02]  /*0370*/  LDC.64 R8, c[0x0][0x398] ;  /* 0x0000e600ff087b82 */ /* 0x000e640000000a00 */
[----:B0-----:R-:W-:-:S06]  /*0380*/  IMAD.WIDE R12, R13, 0x8, R6 ;  /* 0x000000080d0c7825 */ /* 0x001fcc00078e0206 */
[----:B------:R-:W2:Y:S01]  /*0390*/  LDG.E.64 R12, desc[UR4][R12.64] ;  /* 0x000000040c0c7981 */ /* 0x000ea2000c1e1b00 */
[----:B------:R-:W-:Y:S01]  /*03a0*/  IMAD R17, R17, UR6, R0 ;  /* 0x0000000611117c24 */ /* 0x000fe2000f8e0200 */
[----:B------:R-:W-:-:S03]  /*03b0*/  ISETP.NE.AND P1, PT, R11, 0x1, PT ;  /* 0x000000010b00780c */ /* 0x000fc60003f25270 */
[----:B------:R-:W-:-:S04]  /*03c0*/  IMAD R17, R17, R4, R19 ;  /* 0x0000000411117224 */ /* 0x000fc800078e0213 */
[----:B-1----:R-:W-:-:S05]  /*03d0*/  IMAD.WIDE R16, R17, 0x8, R8 ;  /* 0x0000000811107825 */ /* 0x002fca00078e0208 */
[----:B--2---:R0:W-:Y:S01]  /*03e0*/  STG.E.64 desc[UR4][R16.64], R12 ;  /* 0x0000000c10007986 */ /* 0x0041e2000c101b04 */
[----:B------:R-:W-:Y:S05]  /*03f0*/  @!P1 EXIT ;  /* 0x000000000000994d */ /* 0x000fea0003800000 */
[----:B------:R1:W2:Y:S01]  /*0400*/  LDG.E R2, desc[UR4][R2.64] ;  /* 0x0000000402027981 */ /* 0x0002a2000c1e1900 */
[----:B------:R-:W-:-:S04]  /*0410*/  IADD3 R5, PT, PT, R5, 0x1, RZ ;  /* 0x0000000105057810 */ /* 0x000fc80007ffe0ff */
[----:B------:R-:W-:-:S05]  /*0420*/  IABS R11, R5 ;  /* 0x00000005000b7213 */ /* 0x000fca0000000000 */
[----:B------:R-:W-:-:S04]  /*0430*/  IMAD.HI.U32 R14, R14, R11, RZ ;  /* 0x0000000b0e0e7227 */ /* 0x000fc800078e00ff */
[----:B0-----:R-:W-:-:S04]  /*0440*/  IMAD.MOV R12, RZ, RZ, -R14 ;  /* 0x000000ffff0c7224 */ /* 0x001fc800078e0a0e */
[----:B------:R-:W-:-:S05]  /*0450*/  IMAD R11, R10, R12, R11 ;  /* 0x0000000c0a0b7224 */ /* 0x000fca00078e020b */
[----:B------:R-:W-:-:S13]  /*0460*/  ISETP.GT.U32.AND P2, PT, R10, R11, PT ;  /* 0x0000000b0a00720c */ /* 0x000fda0003f44070 */
[-C--:B------:R-:W-:Y:S02]  /*0470*/  @!P2 IADD3 R11, PT, PT, R11, -R10.reuse, RZ ;  /* 0x8000000a0b0ba210 */ /* 0x080fe40007ffe0ff */
[----:B------:R-:W-:Y:S02]  /*0480*/  @!P2 IADD3 R14, PT, PT, R14, 0x1, RZ ;  /* 0x000000010e0ea810 */ /* 0x000fe40007ffe0ff */
[----:B------:R-:W-:Y:S02]  /*0490*/  ISETP.GE.U32.AND P1, PT, R11, R10, PT ;  /* 0x0000000a0b00720c */ /* 0x000fe40003f26070 */
[----:B------:R-:W-:-:S04]  /*04a0*/  LOP3.LUT R10, R5, R4, RZ, 0x3c, !PT ;  /* 0x00000004050a7212 */ /* 0x000fc800078e3cff */
[----:B------:R-:W-:-:S07]  /*04b0*/  ISETP.GE.AND P3, PT, R10, RZ, PT ;  /* 0x000000ff0a00720c */ /* 0x000fce0003f66270 */
[----:B------:R-:W-:-:S06]  /*04c0*/  @P1 VIADD R14, R14, 0x1 ;  /* 0x000000010e0e1836 */ /* 0x000fcc0000000000 */
[----:B------:R-:W-:-:S04]  /*04d0*/  @!P3 IADD3 R14, PT, PT, -R14, RZ, RZ ;  /* 0x000000ff0e0eb210 */ /* 0x000fc80007ffe1ff */
[----:B------:R-:W-:-:S04]  /*04e0*/  SEL R15, R15, R14, !P0 ;  /* 0x0000000e0f0f7207 */ /* 0x000fc80004000000 */
[----:B-1----:R-:W-:-:S05]  /*04f0*/  IADD3 R3, PT, PT, -R15, RZ, RZ ;  /* 0x000000ff0f037210 */ /* 0x002fca0007ffe1ff */
[----:B------:R-:W-:Y:S02]  /*0500*/  IMAD R5, R4, R3, R5 ;  /* 0x0000000304057224 */ /* 0x000fe400078e0205 */
[----:B--2---:R-:W-:-:S04]  /*0510*/  IMAD R2, R15, UR7, R2 ;  /* 0x000000070f027c24 */ /* 0x004fc8000f8e0202 */
[----:B------:R-:W-:-:S04]  /*0520*/  IMAD R3, R2, R4, R5 ;  /* 0x0000000402037224 */ /* 0x000fc800078e0205 */
[----:B------:R-:W-:-:S06]  /*0530*/  IMAD.WIDE R6, R3, 0x8, R6 ;  /* 0x0000000803067825 */ /* 0x000fcc00078e0206 */
[----:B------:R-:W2:Y:S01]  /*0540*/  LDG.E.64 R6, desc[UR4][R6.64] ;  /* 0x0000000406067981 */ /* 0x000ea2000c1e1b00 */
[----:B------:R-:W-:-:S04]  /*0550*/  IMAD R0, R15, UR6, R0 ;  /* 0x000000060f007c24 */ /* 0x000fc8000f8e0200 */
[----:B------:R-:W-:-:S04]  /*0560*/  IMAD R5, R0, R4, R5 ;  /* 0x0000000400057224 */ /* 0x000fc800078e0205 */
[----:B------:R-:W-:-:S05]  /*0570*/  IMAD.WIDE R8, R5, 0x8, R8 ;  /* 0x0000000805087825 */ /* 0x000fca00078e0208 */
[----:B--2---:R-:W-:Y:S01]  /*0580*/  STG.E.64 desc[UR4][R8.64], R6 ;  /* 0x0000000608007986 */ /* 0x004fe2000c101b04 */
[----:B------:R-:W-:Y:S05]  /*0590*/  EXIT ;  /* 0x000000000000794d */ /* 0x000fea0003800000 */
.L_x_0:
[----:B------:R-:W-:-:S00]  /*05a0*/  BRA `(.L_x_0) ;  /* 0xfffffffc00fc7947 */ /* 0x000fc0000383ffff */
[----:B------:R-:W-:-:S00]  /*05b0*/  NOP ;  /* 0x0000000000007918 */ /* 0x000fc00000000000 */
        /* <DEDUP_REMOVED lines=12> */
.L_x_9:


//--------------------- .text._Z15gather_kernel_2IfEvPKT_PKliPS0_iiii --------------------------
	.section	.text._Z15gather_kernel_2IfEvPKT_PKliPS0_iiii,"ax",@progbits
	.align	128
        .global         _Z15gather_kernel_2IfEvPKT_PKliPS0_iiii
        .type           _Z15gather_kernel_2IfEvPKT_PKliPS0_iiii,@function
        .size           _Z15gather_kernel_2IfEvPKT_PKliPS0_iiii,(.L_x_10 - _Z15gather_kernel_2IfEvPKT_PKliPS0_iiii)
        .other          _Z15gather_kernel_2IfEvPKT_PKliPS0_iiii,@"STO_CUDA_ENTRY STV_DEFAULT"
_Z15gather_kernel_2IfEvPKT_PKliPS0_iiii:
.text._Z15gather_kernel_2IfEvPKT_PKliPS0_iiii:
        /* <DEDUP_REMOVED lines=22> */
[----:B------:R-:W-:Y:S02]  /*0160*/  IABS R8, R4 ;  /* 0x0000000400087213 */ /* 0x000fe40000000000 */
[----:B------:R-:W-:Y:S01]  /*0170*/  IABS R12, R5 ;  /* 0x00000005000c7213 */ /* 0x000fe20000000000 */
[----:B------:R-:W2:Y:S01]  /*0180*/  LDCU UR7, c[0x0][0x3a8] ;  /* 0x00007500ff0777ac */ /* 0x000ea20008000800 */
[----:B0-----:R-:W-:-:S05]  /*0190*/  IMAD.WIDE.U32 R2, R0, 0x8, R2 ;  /* 0x0000000800027825 */ /* 0x001fca00078e0002 */
[----:B-1----:R-:W2:Y:S01]  /*01a0*/  LDG.E R10, desc[UR4][R2.64] ;  /* 0x00000004020a7981 */ /* 0x002ea2000c1e1900 */
[----:B------:R-:W0:Y:S08]  /*01b0*/  I2F.RP R11, R8 ;  /* 0x00000008000b7306 */ /* 0x000e300000209400 */
[----:B0-----:R-:W0:Y:S02]  /*01c0*/  MUFU.RCP R11, R11 ;  /* 0x0000000b000b7308 */ /* 0x001e240000001000 */
[----:B0-----:R-:W-:-:S06]  /*01d0*/  IADD3 R6, PT, PT, R11, 0xffffffe, RZ ;  /* 0x0ffffffe0b067810 */ /* 0x001fcc0007ffe0ff */
[----:B------:R0:W1:Y:S02]  /*01e0*/  F2I.FTZ.U32.TRUNC.NTZ R7, R6 ;  /* 0x0000000600077305 */ /* 0x000064000021f000 */
[----:B0-----:R-:W-:Y:S02]  /*01f0*/  HFMA2 R6, -RZ, RZ, 0, 0 ;  /* 0x00000000ff067431 */ /* 0x001fe400000001ff */
[----:B-1----:R-:W-:-:S04]  /*0200*/  IMAD.MOV R13, RZ, RZ, -R7 ;  /* 0x000000ffff0d7224 */ /* 0x002fc800078e0a07 */
[----:B------:R-:W-:-:S04]  /*0210*/  IMAD R13, R13, R8, RZ ;  /* 0x000000080d0d7224 */ /* 0x000fc800078e02ff */
[----:B------:R-:W-:Y:S01]  /*0220*/  IMAD.HI.U32 R13, R7, R13, R6 ;  /* 0x0000000d070d7227 */ /* 0x000fe200078e0006 */
[----:B------:R-:W-:-:S04]  /*0230*/  LOP3.LUT R6, R5, R4, RZ, 0x3c, !PT ;  /* 0x0000000405067212 */ /* 0x000fc800078e3cff */
[----:B------:R-:W-:Y:S01]  /*0240*/  ISETP.GE.AND P2, PT, R6, RZ, PT ;  /* 0x000000ff0600720c */ /* 0x000fe20003f46270 */
[----:B------:R-:W-:-:S04]  /*0250*/  IMAD.HI.U32 R7, R13, R12, RZ ;  /* 0x0000000c0d077227 */ /* 0x000fc800078e00ff */
[----:B------:R-:W-:-:S04]  /*0260*/  IMAD.MOV R11, RZ, RZ, -R7 ;  /* 0x000000ffff0b7224 */ /* 0x000fc800078e0a07 */
[----:B------:R-:W-:Y:S01]  /*0270*/  IMAD R11, R8, R11, R12 ;  /* 0x0000000b080b7224 */ /* 0x000fe200078e020c */
[----:B------:R-:W-:-:S04]  /*0280*/  LOP3.LUT R12, RZ, R4, RZ, 0x33, !PT ;  /* 0x00000004ff0c7212 */ /* 0x000fc800078e33ff */
[----:B------:R-:W-:-:S13]  /*0290*/  ISETP.GT.U32.AND P1, PT, R8, R11, PT ;  /* 0x0000000b0800720c */ /* 0x000fda0003f24070 */
        /* <DEDUP_REMOVED lines=15> */
[----:B------:R-:W2:Y:S01]  /*0390*/  LDG.E R15, desc[UR4][R14.64] ;  /* 0x000000040e0f7981 */ /* 0x000ea2000c1e1900 */
[----:B------:R-:W-:Y:S01]  /*03a0*/  IMAD R17, R17, UR6, R0 ;  /* 0x0000000611117c24 */ /* 0x000fe2000f8e0200 */
[----:B------:R-:W-:-:S03]  /*03b0*/  ISETP.NE.AND P1, PT, R9, 0x1, PT ;  /* 0x000000010900780c */ /* 0x000fc60003f25270 */
[----:B------:R-:W-:-:S04]  /*03c0*/  IMAD R17, R17, R4, R19 ;  /* 0x0000000411117224 */ /* 0x000fc800078e0213 */
[----:B-1----:R-:W-:-:S05]  /*03d0*/  IMAD.WIDE R16, R17, 0x4, R10 ;  /* 0x0000000411107825 */ /* 0x002fca00078e020a */
[----:B--2---:R0:W-:Y:S01]  /*03e0*/  STG.E desc[UR4][R16.64], R15 ;  /* 0x0000000f10007986 */ /* 0x0041e2000c101904 */
[----:B------:R-:W-:Y:S05]  /*03f0*/  @!P1 EXIT ;  /* 0x000000000000994d */ /* 0x000fea0003800000 */
[----:B------:R1:W2:Y:S01]  /*0400*/  LDG.E R2, desc[UR4][R2.64] ;  /* 0x0000000402027981 */ /* 0x0002a2000c1e1900 */
[----:B------:R-:W-:-:S04]  /*0410*/  IADD3 R5, PT, PT, R5, 0x1, RZ ;  /* 0x0000000105057810 */ /* 0x000fc80007ffe0ff */
[----:B------:R-:W-:-:S05]  /*0420*/  IABS R9, R5 ;  /* 0x0000000500097213 */ /* 0x000fca0000000000 */
[----:B------:R-:W-:-:S04]  /*0430*/  IMAD.HI.U32 R13, R13, R9, RZ ;  /* 0x000000090d0d7227 */ /* 0x000fc800078e00ff */
[----:B------:R-:W-:-:S04]  /*0440*/  IMAD.MOV R14, RZ, RZ, -R13 ;  /* 0x000000ffff0e7224 */ /* 0x000fc800078e0a0d */
        /* <DEDUP_REMOVED lines=15> */
[----:B------:R-:W2:Y:S01]  /*0540*/  LDG.E R7, desc[UR4][R6.64] ;  /* 0x0000000406077981 */ /* 0x000ea2000c1e1900 */
[----:B------:R-:W-:-:S04]  /*0550*/  IMAD R0, R13, UR6, R0 ;  /* 0x000000060d007c24 */ /* 0x000fc8000f8e0200 */
[----:B------:R-:W-:-:S04]  /*0560*/  IMAD R5, R0, R4, R5 ;  /* 0x0000000400057224 */ /* 0x000fc800078e0205 */
[----:B------:R-:W-:-:S05]  /*0570*/  IMAD.WIDE R10, R5, 0x4, R10 ;  /* 0x00000004050a7825 */ /* 0x000fca00078e020a */
[----:B--2---:R-:W-:Y:S01]  /*0580*/  STG.E desc[UR4][R10.64], R7 ;  /* 0x000000070a007986 */ /* 0x004fe2000c101904 */
[----:B------:R-:W-:Y:S05]  /*0590*/  EXIT ;  /* 0x000000000000794d */ /* 0x000fea0003800000 */
.L_x_1:
        /* <DEDUP_REMOVED lines=14> */
.L_x_10:


//--------------------- .text._Z15gather_kernel_2I6__halfEvPKT_PKliPS1_iiii --------------------------
	.section	.text._Z15gather_kernel_2I6__halfEvPKT_PKliPS1_iiii,"ax",@progbits
	.align	128
        .global         _Z15gather_kernel_2I6__halfEvPKT_PKliPS1_iiii
        .type           _Z15gather_kernel_2I6__halfEvPKT_PKliPS1_iiii,@function
        .size           _Z15gather_kernel_2I6__halfEvPKT_PKliPS1_iiii,(.L_x_11 - _Z15gather_kernel_2I6__halfEvPKT_PKliPS1_iiii)
        .other          _Z15gather_kernel_2I6__halfEvPKT_PKliPS1_iiii,@"STO_CUDA_ENTRY STV_DEFAULT"
_Z15gather_kernel_2I6__halfEvPKT_PKliPS1_iiii:
.text._Z15gather_kernel_2I6__halfEvPKT_PKliPS1_iiii:
        /* <DEDUP_REMOVED lines=57> */
[----:B------:R-:W2:Y:S01]  /*0390*/  LDG.E.U16 R17, desc[UR4][R16.64] ;  /* 0x0000000410117981 */ /* 0x000ea2000c1e1500 */
[----:B------:R-:W-:Y:S01]  /*03a0*/  IMAD R15, R15, UR6, R0 ;  /* 0x000000060f0f7c24 */ /* 0x000fe2000f8e0200 */
[----:B------:R-:W-:-:S03]  /*03b0*/  ISETP.NE.AND P1, PT, R9, 0x1, PT ;  /* 0x000000010900780c */ /* 0x000fc60003f25270 */
[----:B------:R-:W-:-:S04]  /*03c0*/  IMAD R15, R15, R4, R19 ;  /* 0x000000040f0f7224 */ /* 0x000fc800078e0213 */
[----:B-1----:R-:W-:-:S05]  /*03d0*/  IMAD.WIDE R14, R15, 0x2, R10 ;  /* 0x000000020f0e7825 */ /* 0x002fca00078e020a */
[----:B--2---:R0:W-:Y:S01]  /*03e0*/  STG.E.U16 desc[UR4][R14.64], R17 ;  /* 0x000000110e007986 */ /* 0x0041e2000c101504 */
        /* <DEDUP_REMOVED lines=21> */
[----:B------:R-:W2:Y:S01]  /*0540*/  LDG.E.U16 R7, desc[UR4][R6.64] ;  /* 0x0000000406077981 */ /* 0x000ea2000c1e1500 */
[----:B------:R-:W-:-:S04]  /*0550*/  IMAD R0, R13, UR6, R0 ;  /* 0x000000060d007c24 */ /* 0x000fc8000f8e0200 */
[----:B------:R-:W-:-:S04]  /*0560*/  IMAD R5, R0, R4, R5 ;  /* 0x0000000400057224 */ /* 0x000fc800078e0205 */
[----:B------:R-:W-:-:S05]  /*0570*/  IMAD.WIDE R10, R5, 0x2, R10 ;  /* 0x00000002050a7825 */ /* 0x000fca00078e020a */
[----:B--2---:R-:W-:Y:S01]  /*0580*/  STG.E.U16 desc[UR4][R10.64], R7 ;  /* 0x000000070a007986 */ /* 0x004fe2000c101504 */
[----:B------:R-:W-:Y:S05]  /*0590*/  EXIT ;  /* 0x000000000000794d */ /* 0x000fea0003800000 */
.L_x_2:
        /* <DEDUP_REMOVED lines=14> */
.L_x_11:


//--------------------- .text._Z15gather_kernel_1IdEvPKT_PKliPS0_iiii --------------------------
	.section	.text._Z15gather_kernel_1IdEvPKT_PKliPS0_iiii,"ax",@progbits
	.align	128
        .global         _Z15gather_kernel_1IdEvPKT_PKliPS0_iiii
        .type           _Z15gather_kernel_1IdEvPKT_PKliPS0_iiii,@function
        .size           _Z15gather_kernel_1IdEvPKT_PKliPS0_iiii,(.L_x_12 - _Z15gather_kernel_1IdEvPKT_PKliPS0_iiii)
        .other          _Z15gather_kernel_1IdEvPKT_PKliPS0_iiii,@"STO_CUDA_ENTRY STV_DEFAULT"
_Z15gather_kernel_1IdEvPKT_PKliPS0_iiii:
.text._Z15gather_kernel_1IdEvPKT_PKliPS0_iiii:
        /* <DEDUP_REMOVED lines=16> */
[----:B------:R-:W-:-:S04]  /*0100*/  VIMNMX R2, PT, PT, R5, R2, !PT ;  /* 0x0000000205027248 */ /* 0x000fc80007fe0100 */
[----:B------:R-:W-:-:S04]  /*0110*/  IADD3 R11, PT, PT, -R5, R2, RZ ;  /* 0x00000002050b7210 */ /* 0x000fc80007ffe1ff */
[----:B------:R-:W-:-:S13]  /*0120*/  ISETP.NE.AND P0, PT, R11, RZ, PT ;  /* 0x000000ff0b00720c */ /* 0x000fda0003f05270 */
[----:B------:R-:W-:Y:S05]  /*0130*/  @!P0 EXIT ;  /* 0x000000000000894d */ /* 0x000fea0003800000 */
[----:B------:R-:W-:Y:S01]  /*0140*/  IABS R10, R4 ;  /* 0x00000004000a7213 */ /* 0x000fe20000000000 */
[----:B------:R-:W-:Y:S01]  /*0150*/  IMAD.MOV.U32 R12, RZ, RZ, RZ ;  /* 0x000000ffff0c7224 */ /* 0x000fe200078e00ff */
[----:B------:R-:W-:Y:S01]  /*0160*/  IABS R7, R5 ;  /* 0x0000000500077213 */ /* 0x000fe20000000000 */
[----:B------:R-:W0:Y:S01]  /*0170*/  LDCU.64 UR4, c[0x0][0x358] ;  /* 0x00006b00ff0477ac */ /* 0x000e220008000a00 */
[----:B------:R-:W1:Y:S01]  /*0180*/  I2F.RP R2, R10 ;  /* 0x0000000a00027306 */ /* 0x000e620000209400 */
[----:B------:R-:W2:Y:S01]  /*0190*/  LDC.64 R8, c[0x0][0x380] ;  /* 0x0000e000ff087b82 */ /* 0x000ea20000000a00 */
[----:B------:R-:W3:Y:S06]  /*01a0*/  LDCU UR7, c[0x0][0x3a8] ;  /* 0x00007500ff0777ac */ /* 0x000eec0008000800 */
[----:B-1----:R-:W1:Y:S02]  /*01b0*/  MUFU.RCP R2, R2 ;  /* 0x0000000200027308 */ /* 0x002e640000001000 */
[----:B-1----:R-:W-:-:S06]  /*01c0*/  VIADD R13, R2, 0xffffffe ;  /* 0x0ffffffe020d7836 */ /* 0x002fcc0000000000 */
[----:B------:R-:W1:Y:S02]  /*01d0*/  F2I.FTZ.U32.TRUNC.NTZ R13, R13 ;  /* 0x0000000d000d7305 */ /* 0x000e64000021f000 */
[----:B-1----:R-:W-:-:S05]  /*01e0*/  IADD3 R3, PT, PT, RZ, -R13, RZ ;  /* 0x8000000dff037210 */ /* 0x002fca0007ffe0ff */
[----:B------:R-:W-:-:S04]  /*01f0*/  IMAD R3, R3, R10, RZ ;  /* 0x0000000a03037224 */ /* 0x000fc800078e02ff */
[----:B------:R-:W-:Y:S01]  /*0200*/  IMAD.HI.U32 R12, R13, R3, R12 ;  /* 0x000000030d0c7227 */ /* 0x000fe200078e000c */
[----:B------:R-:W-:-:S05]  /*0210*/  LOP3.LUT R13, RZ, R4, RZ, 0x33, !PT ;  /* 0x00000004ff0d7212 */ /* 0x000fca00078e33ff */
[----:B------:R-:W-:-:S05]  /*0220*/  IMAD.HI.U32 R3, R12, R7, RZ ;  /* 0x000000070c037227 */ /* 0x000fca00078e00ff */
[----:B------:R-:W-:-:S05]  /*0230*/  IADD3 R2, PT, PT, -R3, RZ, RZ ;  /* 0x000000ff03027210 */ /* 0x000fca0007ffe1ff */
[----:B------:R-:W-:Y:S01]  /*0240*/  IMAD R7, R10, R2, R7 ;  /* 0x000000020a077224 */ /* 0x000fe200078e0207 */
[----:B------:R-:W-:-:S04]  /*0250*/  LOP3.LUT R2, R5, R4, RZ, 0x3c, !PT ;  /* 0x0000000405027212 */ /* 0x000fc800078e3cff */
[----:B------:R-:W-:Y:S02]  /*0260*/  ISETP.GT.U32.AND P1, PT, R10, R7, PT ;  /* 0x000000070a00720c */ /* 0x000fe40003f24070 */
[----:B------:R-:W-:-:S11]  /*0270*/  ISETP.GE.AND P2, PT, R2, RZ, PT ;  /* 0x000000ff0200720c */ /* 0x000fd60003f46270 */
[----:B------:R-:W-:Y:S01]  /*0280*/  @!P1 IMAD.IADD R7, R7, 0x1, -R10 ;  /* 0x0000000107079824 */ /* 0x000fe200078e0a0a */
[----:B------:R-:W-:-:S04]  /*0290*/  @!P1 IADD3 R3, PT, PT, R3, 0x1, RZ ;  /* 0x0000000103039810 */ /* 0x000fc80007ffe0ff */
[----:B------:R-:W-:Y:S02]  /*02a0*/  ISETP.GE.U32.AND P0, PT, R7, R10, PT ;  /* 0x0000000a0700720c */ /* 0x000fe40003f06070 */
[----:B------:R-:W1:Y:S11]  /*02b0*/  LDC.64 R6, c[0x0][0x388] ;  /* 0x0000e200ff067b82 */ /* 0x000e760000000a00 */
[----:B------:R-:W-:-:S02]  /*02c0*/  @P0 IADD3 R3, PT, PT, R3, 0x1, RZ ;  /* 0x0000000103030810 */ /* 0x000fc40007ffe0ff */
[----:B------:R-:W-:-:S03]  /*02d0*/  ISETP.NE.AND P0, PT, R4, RZ, PT ;  /* 0x000000ff0400720c */ /* 0x000fc60003f05270 */
[----:B------:R-:W-:-:S05]  /*02e0*/  @!P2 IMAD.MOV R3, RZ, RZ, -R3 ;  /* 0x000000ffff03a224 */ /* 0x000fca00078e0a03 */
[----:B------:R-:W-:-:S05]  /*02f0*/  SEL R19, R13, R3, !P0 ;  /* 0x000000030d137207 */ /* 0x000fca0004000000 */
[----:B-1----:R-:W-:-:S06]  /*0300*/  IMAD.WIDE R16, R19, 0x8, R6 ;  /* 0x0000000813107825 */ /* 0x002fcc00078e0206 */
[----:B0-----:R-:W3:Y:S01]  /*0310*/  LDG.E R17, desc[UR4][R16.64] ;  /* 0x0000000410117981 */ /* 0x001ee2000c1e1900 */
[----:B------:R-:W-:-:S05]  /*0320*/  IADD3 R21, PT, PT, -R19, RZ, RZ ;  /* 0x000000ff13157210 */ /* 0x000fca0007ffe1ff */
[----:B------:R-:W-:Y:S02]  /*0330*/  IMAD R21, R4, R21, R5 ;  /* 0x0000001504157224 */ /* 0x000fe400078e0205 */
[----:B---3--:R-:W-:-:S04]  /*0340*/  IMAD R2, R0, UR7, R17 ;  /* 0x0000000700027c24 */ /* 0x008fc8000f8e0211 */
[----:B------:R-:W-:Y:S02]  /*0350*/  IMAD R15, R2, R4, R21 ;  /* 0x00000004020f7224 */ /* 0x000fe400078e0215 */
[----:B------:R-:W0:Y:S02]  /*0360*/  LDC.64 R2, c[0x0][0x398] ;  /* 0x0000e600ff027b82 */ /* 0x000e240000000a00 */
[----:B--2---:R-:W-:-:S06]  /*0370*/  IMAD.WIDE R14, R15, 0x8, R8 ;  /* 0x000000080f0e7825 */ /* 0x004fcc00078e0208 */
[----:B------:R-:W2:Y:S01]  /*0380*/  LDG.E.64 R14, desc[UR4][R14.64] ;  /* 0x000000040e0e7981 */ /* 0x000ea2000c1e1b00 */
[----:B------:R-:W-:Y:S01]  /*0390*/  IMAD R19, R0, UR6, R19 ;  /* 0x0000000600137c24 */ /* 0x000fe2000f8e0213 */
[----:B------:R-:W-:-:S03]  /*03a0*/  ISETP.NE.AND P1, PT, R11, 0x1, PT ;  /* 0x000000010b00780c */ /* 0x000fc60003f25270 */
[----:B------:R-:W-:-:S04]  /*03b0*/  IMAD R17, R19, R4, R21 ;  /* 0x0000000413117224 */ /* 0x000fc800078e0215 */
[----:B0-----:R-:W-:-:S05]  /*03c0*/  IMAD.WIDE R16, R17, 0x8, R2 ;  /* 0x0000000811107825 */ /* 0x001fca00078e0202 */
[----:B--2---:R0:W-:Y:S01]  /*03d0*/  STG.E.64 desc[UR4][R16.64], R14 ;  /* 0x0000000e10007986 */ /* 0x0041e2000c101b04 */
[----:B------:R-:W-:Y:S05]  /*03e0*/  @!P1 EXIT ;  /* 0x000000000000994d */ /* 0x000fea0003800000 */
        /* <DEDUP_REMOVED lines=13> */
[----:B------:R-:W-:-:S05]  /*04c0*/  SEL R13, R13, R12, !P0 ;  /* 0x0000000c0d0d7207 */ /* 0x000fca0004000000 */
[----:B------:R-:W-:-:S06]  /*04d0*/  IMAD.WIDE R6, R13, 0x8, R6 ;  /* 0x000000080d067825 */ /* 0x000fcc00078e0206 */
[----:B------:R-:W2:Y:S01]  /*04e0*/  LDG.E R7, desc[UR4][R6.64] ;  /* 0x0000000406077981 */ /* 0x000ea2000c1e1900 */
[----:B------:R-:W-:-:S05]  /*04f0*/  IADD3 R10, PT, PT, -R13, RZ, RZ ;  /* 0x000000ff0d0a7210 */ /* 0x000fca0007ffe1ff */
        /* <DEDUP_REMOVED lines=10> */
.L_x_3:
        /* <DEDUP_REMOVED lines=14> */
.L_x_12:


//--------------------- .text._Z15gather_kernel_1IfEvPKT_PKliPS0_iiii --------------------------
	.section	.text._Z15gather_kernel_1IfEvPKT_PKliPS0_iiii,"ax",@progbits
	.align	128
        .global         _Z15gather_kernel_1IfEvPKT_PKliPS0_iiii
        .type           _Z15gather_kernel_1IfEvPKT_PKliPS0_iiii,@function
        .size           _Z15gather_kernel_1IfEvPKT_PKliPS0_iiii,(.L_x_13 - _Z15gather_kernel_1IfEvPKT_PKliPS0_iiii)
        .other          _Z15gather_kernel_1IfEvPKT_PKliPS0_iiii,@"STO_CUDA_ENTRY STV_DEFAULT"
_Z15gather_kernel_1IfEvPKT_PKliPS0_iiii:
.text._Z15gather_kernel_1IfEvPKT_PKliPS0_iiii:
        /* <DEDUP_REMOVED lines=20> */
[-C--:B------:R-:W-:Y:S01]  /*0140*/  IABS R10, R2.reuse ;  /* 0x00000002000a7213 */ /* 0x080fe20000000000 */
[----:B------:R-:W-:Y:S01]  /*0150*/  IMAD.MOV.U32 R12, RZ, RZ, RZ ;  /* 0x000000ffff0c7224 */ /* 0x000fe200078e00ff */
[----:B------:R-:W-:Y:S01]  /*0160*/  IABS R6, R3 ;  /* 0x0000000300067213 */ /* 0x000fe20000000000 */
[----:B------:R-:W0:Y:S01]  /*0170*/  LDCU.64 UR4, c[0x0][0x358] ;  /* 0x00006b00ff0477ac */ /* 0x000e220008000a00 */
[----:B------:R-:W1:Y:S01]  /*0180*/  I2F.RP R4, R10 ;  /* 0x0000000a00047306 */ /* 0x000e620000209400 */
[----:B------:R-:W-:Y:S01]  /*0190*/  LOP3.LUT R7, R3, R2, RZ, 0x3c, !PT ;  /* 0x0000000203077212 */ /* 0x000fe200078e3cff */
[----:B------:R-:W2:Y:S01]  /*01a0*/  LDC.64 R8, c[0x0][0x380] ;  /* 0x0000e000ff087b82 */ /* 0x000ea20000000a00 */
[----:B------:R-:W3:Y:S02]  /*01b0*/  LDCU UR7, c[0x0][0x3a8] ;  /* 0x00007500ff0777ac */ /* 0x000ee40008000800 */
[----:B------:R-:W-:-:S03]  /*01c0*/  ISETP.GE.AND P2, PT, R7, RZ, PT ;  /* 0x000000ff0700720c */ /* 0x000fc60003f46270 */
[----:B-1----:R-:W1:Y:S02]  /*01d0*/  MUFU.RCP R4, R4 ;  /* 0x0000000400047308 */ /* 0x002e640000001000 */
[----:B-1----:R-:W-:-:S06]  /*01e0*/  VIADD R13, R4, 0xffffffe ;  /* 0x0ffffffe040d7836 */ /* 0x002fcc0000000000 */
[----:B------:R-:W1:Y:S02]  /*01f0*/  F2I.FTZ.U32.TRUNC.NTZ R13, R13 ;  /* 0x0000000d000d7305 */ /* 0x000e64000021f000 */
[----:B-1----:R-:W-:-:S05]  /*0200*/  IADD3 R5, PT, PT, RZ, -R13, RZ ;  /* 0x8000000dff057210 */ /* 0x002fca0007ffe0ff */
[----:B------:R-:W-:-:S04]  /*0210*/  IMAD R5, R5, R10, RZ ;  /* 0x0000000a05057224 */ /* 0x000fc800078e02ff */
[----:B------:R-:W-:Y:S01]  /*0220*/  IMAD.HI.U32 R12, R13, R5, R12 ;  /* 0x000000050d0c7227 */ /* 0x000fe200078e000c */
[----:B------:R-:W-:Y:S02]  /*0230*/  MOV R5, R6 ;  /* 0x0000000600057202 */ /* 0x000fe40000000f00 */
[----:B------:R-:W-:-:S03]  /*0240*/  LOP3.LUT R13, RZ, R2, RZ, 0x33, !PT ;  /* 0x00000002ff0d7212 */ /* 0x000fc600078e33ff */
[----:B------:R-:W-:-:S05]  /*0250*/  IMAD.HI.U32 R6, R12, R5, RZ ;  /* 0x000000050c067227 */ /* 0x000fca00078e00ff */
[----:B------:R-:W-:-:S05]  /*0260*/  IADD3 R4, PT, PT, -R6, RZ, RZ ;  /* 0x000000ff06047210 */ /* 0x000fca0007ffe1ff */
[----:B------:R-:W-:-:S05]  /*0270*/  IMAD R5, R10, R4, R5 ;  /* 0x000000040a057224 */ /* 0x000fca00078e0205 */
[----:B------:R-:W-:-:S13]  /*0280*/  ISETP.GT.U32.AND P1, PT, R10, R5, PT ;  /* 0x000000050a00720c */ /* 0x000fda0003f24070 */
        /* <DEDUP_REMOVED lines=16> */
[----:B------:R-:W2:Y:S01]  /*0390*/  LDG.E R17, desc[UR4][R16.64] ;  /* 0x0000000410117981 */ /* 0x000ea2000c1e1900 */
[----:B------:R-:W-:Y:S01]  /*03a0*/  IMAD R19, R0, UR6, R19 ;  /* 0x0000000600137c24 */ /* 0x000fe2000f8e0213 */
[----:B------:R-:W-:-:S03]  /*03b0*/  ISETP.NE.AND P1, PT, R11, 0x1, PT ;  /* 0x000000010b00780c */ /* 0x000fc60003f25270 */
[----:B------:R-:W-:-:S04]  /*03c0*/  IMAD R15, R19, R2, R21 ;  /* 0x00000002130f7224 */ /* 0x000fc800078e0215 */
[----:B0-----:R-:W-:-:S05]  /*03d0*/  IMAD.WIDE R14, R15, 0x4, R6 ;  /* 0x000000040f0e7825 */ /* 0x001fca00078e0206 */
[----:B--2---:R0:W-:Y:S01]  /*03e0*/  STG.E desc[UR4][R14.64], R17 ;  /* 0x000000110e007986 */ /* 0x0041e2000c101904 */
        /* <DEDUP_REMOVED lines=28> */
.L_x_4:
        /* <DEDUP_REMOVED lines=13> */
.L_x_13:


//--------------------- .text._Z15gather_kernel_1I6__halfEvPKT_PKliPS1_iiii --------------------------
	.section	.text._Z15gather_kernel_1I6__halfEvPKT_PKliPS1_iiii,"ax",@progbits
	.align	128
        .global         _Z15gather_kernel_1I6__halfEvPKT_PKliPS1_iiii
        .type           _Z15gather_kernel_1I6__halfEvPKT_PKliPS1_iiii,@function
        .size           _Z15gather_kernel_1I6__halfEvPKT_PKliPS1_iiii,(.L_x_14 - _Z15gather_kernel_1I6__halfEvPKT_PKliPS1_iiii)
        .other          _Z15gather_kernel_1I6__halfEvPKT_PKliPS1_iiii,@"STO_CUDA_ENTRY STV_DEFAULT"
_Z15gather_kernel_1I6__halfEvPKT_PKliPS1_iiii:
.text._Z15gather_kernel_1I6__halfEvPKT_PKliPS1_iiii:
        /* <DEDUP_REMOVED lines=57> */
[----:B------:R-:W2:Y:S01]  /*0390*/  LDG.E.U16 R17, desc[UR4][R16.64] ;  /* 0x0000000410117981 */ /* 0x000ea2000c1e1500 */
[----:B------:R-:W-:Y:S01]  /*03a0*/  IMAD R19, R0, UR6, R19 ;  /* 0x0000000600137c24 */ /* 0x000fe2000f8e0213 */
[----:B------:R-:W-:-:S03]  /*03b0*/  ISETP.NE.AND P1, PT, R11, 0x1, PT ;  /* 0x000000010b00780c */ /* 0x000fc60003f25270 */
[----:B------:R-:W-:-:S04]  /*03c0*/  IMAD R15, R19, R2, R21 ;  /* 0x00000002130f7224 */ /* 0x000fc800078e0215 */
[----:B0-----:R-:W-:-:S05]  /*03d0*/  IMAD.WIDE R14, R15, 0x2, R6 ;  /* 0x000000020f0e7825 */ /* 0x001fca00078e0206 */
[----:B--2---:R0:W-:Y:S01]  /*03e0*/  STG.E.U16 desc[UR4][R14.64], R17 ;  /* 0x000000110e007986 */ /* 0x0041e2000c101504 */
        /* <DEDUP_REMOVED lines=28> */
.L_x_5:
        /* <DEDUP_REMOVED lines=13> */
.L_x_14:


//--------------------- .text._Z15gather_kernel_0IdEvPKT_PKliPS0_iiii --------------------------
	.section	.text._Z15gather_kernel_0IdEvPKT_PKliPS0_iiii,"ax",@progbits
	.align	128
        .global         _Z15gather_kernel_0IdEvPKT_PKliPS0_iiii
        .type           _Z15gather_kernel_0IdEvPKT_PKliPS0_iiii,@function
        .size           _Z15gather_kernel_0IdEvPKT_PKliPS0_iiii,(.L_x_15 - _Z15gather_kernel_0IdEvPKT_PKliPS0_iiii)
        .other          _Z15gather_kernel_0IdEvPKT_PKliPS0_iiii,@"STO_CUDA_ENTRY STV_DEFAULT"
_Z15gather_kernel_0IdEvPKT_PKliPS0_iiii:
.text._Z15gather_kernel_0IdEvPKT_PKliPS0_iiii:
[----:B------:R-:W-:Y:S01]  /*0000*/  LDC R1, c[0x0][0x37c] ;  /* 0x0000df00ff017b82 */ /* 0x000fe20000000800 */
[----:B------:R-:W0:Y:S07]  /*0010*/  S2R R4, SR_TID.Y ;  /* 0x0000000000047919 */ /* 0x000e2e0000002200 */
[----:B------:R-:W1:Y:S01]  /*0020*/  LDC R11, c[0x0][0x360] ;  /* 0x0000d800ff0b7b82 */ /* 0x000e620000000800 */
[----:B------:R-:W1:Y:S07]  /*0030*/  S2R R2, SR_TID.X ;  /* 0x0000000000027919 */ /* 0x000e6e0000002100 */
[----:B------:R-:W0:Y:S08]  /*0040*/  S2UR UR5, SR_CTAID.Y ;  /* 0x00000000000579c3 */ /* 0x000e300000002600 */
[----:B------:R-:W0:Y:S08]  /*0050*/  LDC R9, c[0x0][0x364] ;  /* 0x0000d900ff097b82 */ /* 0x000e300000000800 */
[----:B------:R-:W2:Y:S08]  /*0060*/  LDC R0, c[0x0][0x3ac] ;  /* 0x0000eb00ff007b82 */ /* 0x000eb00000000800 */
[----:B------:R-:W1:Y:S01]  /*0070*/  S2UR UR4, SR_CTAID.X ;  /* 0x00000000000479c3 */ /* 0x000e620000002500 */
[----:B0-----:R-:W-:-:S05]  /*0080*/  IMAD R9, R9, UR5, R4 ;  /* 0x0000000509097c24 */ /* 0x001fca000f8e0204 */
[----:B--2---:R-:W-:Y:S01]  /*0090*/  ISETP.GE.AND P0, PT, R9, R0, PT ;  /* 0x000000000900720c */ /* 0x004fe20003f06270 */
        /* <DEDUP_REMOVED lines=10> */
[-C--:B------:R-:W-:Y:S01]  /*0140*/  IABS R10, R8.reuse ;  /* 0x00000008000a7213 */ /* 0x080fe20000000000 */
[----:B------:R-:W0:Y:S01]  /*0150*/  LDCU.64 UR4, c[0x0][0x358] ;  /* 0x00006b00ff0477ac */ /* 0x000e220008000a00 */
[----:B------:R-:W-:Y:S02]  /*0160*/  IABS R5, R11 ;  /* 0x0000000b00057213 */ /* 0x000fe40000000000 */
[----:B------:R-:W1:Y:S01]  /*0170*/  I2F.RP R4, R10 ;  /* 0x0000000a00047306 */ /* 0x000e620000209400 */
[----:B------:R-:W-:Y:S01]  /*0180*/  LOP3.LUT R14, RZ, R8, RZ, 0x33, !PT ;  /* 0x00000008ff0e7212 */ /* 0x000fe200078e33ff */
[----:B------:R-:W2:Y:S06]  /*0190*/  LDCU UR6, c[0x0][0x3a8] ;  /* 0x00007500ff0677ac */ /* 0x000eac0008000800 */
[----:B-1----:R-:W1:Y:S02]  /*01a0*/  MUFU.RCP R4, R4 ;  /* 0x0000000400047308 */ /* 0x002e640000001000 */
[----:B-1----:R-:W-:-:S06]  /*01b0*/  IADD3 R2, PT, PT, R4, 0xffffffe, RZ ;  /* 0x0ffffffe04027810 */ /* 0x002fcc0007ffe0ff */
[----:B------:R1:W3:Y:S02]  /*01c0*/  F2I.FTZ.U32.TRUNC.NTZ R3, R2 ;  /* 0x0000000200037305 */ /* 0x0002e4000021f000 */
[----:B-1----:R-:W-:Y:S02]  /*01d0*/  HFMA2 R2, -RZ, RZ, 0, 0 ;  /* 0x00000000ff027431 */ /* 0x002fe400000001ff */
[----:B---3--:R-:W-:-:S04]  /*01e0*/  IMAD.MOV R13, RZ, RZ, -R3 ;  /* 0x000000ffff0d7224 */ /* 0x008fc800078e0a03 */
[----:B------:R-:W-:-:S04]  /*01f0*/  IMAD R13, R13, R10, RZ ;  /* 0x0000000a0d0d7224 */ /* 0x000fc800078e02ff */
[----:B------:R-:W-:Y:S01]  /*0200*/  IMAD.HI.U32 R13, R3, R13, R2 ;  /* 0x0000000d030d7227 */ /* 0x000fe200078e0002 */
[----:B------:R-:W-:-:S03]  /*0210*/  LOP3.LUT R2, R11, R8, RZ, 0x3c, !PT ;  /* 0x000000080b027212 */ /* 0x000fc600078e3cff */
[----:B------:R-:W-:Y:S01]  /*0220*/  IMAD.MOV.U32 R3, RZ, RZ, R5 ;  /* 0x000000ffff037224 */ /* 0x000fe200078e0005 */
[----:B------:R-:W-:-:S03]  /*0230*/  ISETP.GE.AND P2, PT, R2, RZ, PT ;  /* 0x000000ff0200720c */ /* 0x000fc60003f46270 */
        /* <DEDUP_REMOVED lines=8> */
[----:B------:R-:W-:Y:S01]  /*02c0*/  @P0 VIADD R5, R5, 0x1 ;  /* 0x0000000105050836 */ /* 0x000fe20000000000 */
[----:B------:R-:W-:-:S04]  /*02d0*/  ISETP.NE.AND P0, PT, R8, RZ, PT ;  /* 0x000000ff0800720c */ /* 0x000fc80003f05270 */
[----:B------:R-:W-:-:S04]  /*02e0*/  @!P2 IADD3 R5, PT, PT, -R5, RZ, RZ ;  /* 0x000000ff0505a210 */ /* 0x000fc80007ffe1ff */
[----:B------:R-:W-:Y:S02]  /*02f0*/  SEL R6, R14, R5, !P0 ;  /* 0x000000050e067207 */ /* 0x000fe40004000000 */
[----:B------:R-:W3:Y:S03]  /*0300*/  LDC.64 R4, c[0x0][0x380] ;  /* 0x0000e000ff047b82 */ /* 0x000ee60000000a00 */
[----:B------:R-:W-:-:S04]  /*0310*/  IMAD.MOV R17, RZ, RZ, -R6 ;  /* 0x000000ffff117224 */ /* 0x000fc800078e0a06 */
[----:B------:R-:W-:-:S04]  /*0320*/  IMAD R17, R8, R17, R11 ;  /* 0x0000001108117224 */ /* 0x000fc800078e020b */
[----:B-1----:R-:W-:-:S06]  /*0330*/  IMAD.WIDE R16, R17, 0x8, R2 ;  /* 0x0000000811107825 */ /* 0x002fcc00078e0202 */
[----:B0-----:R-:W2:Y:S02]  /*0340*/  LDG.E R17, desc[UR4][R16.64] ;  /* 0x0000000410117981 */ /* 0x001ea4000c1e1900 */
[----:B--2---:R-:W-:-:S04]  /*0350*/  IMAD R6, R6, UR6, R17 ;  /* 0x0000000606067c24 */ /* 0x004fc8000f8e0211 */
[----:B------:R-:W-:Y:S02]  /*0360*/  IMAD R19, R6, R0, R9 ;  /* 0x0000000006137224 */ /* 0x000fe400078e0209 */
[----:B------:R-:W0:Y:S02]  /*0370*/  LDC.64 R6, c[0x0][0x398] ;  /* 0x0000e600ff067b82 */ /* 0x000e240000000a00 */
[----:B---3--:R-:W-:-:S06]  /*0380*/  IMAD.WIDE R18, R19, 0x8, R4 ;  /* 0x0000000813127825 */ /* 0x008fcc00078e0204 */
[----:B------:R-:W2:Y:S01]  /*0390*/  LDG.E.64 R18, desc[UR4][R18.64] ;  /* 0x0000000412127981 */ /* 0x000ea2000c1e1b00 */
[----:B------:R-:W-:Y:S01]  /*03a0*/  ISETP.NE.AND P1, PT, R12, 0x1, PT ;  /* 0x000000010c00780c */ /* 0x000fe20003f25270 */
[----:B------:R-:W-:-:S04]  /*03b0*/  IMAD R21, R11, R0, R9 ;  /* 0x000000000b157224 */ /* 0x000fc800078e0209 */
[----:B0-----:R-:W-:-:S05]  /*03c0*/  IMAD.WIDE R20, R21, 0x8, R6 ;  /* 0x0000000815147825 */ /* 0x001fca00078e0206 */
[----:B--2---:R0:W-:Y:S03]  /*03d0*/  STG.E.64 desc[UR4][R20.64], R18 ;  /* 0x0000001214007986 */ /* 0x0041e6000c101b04 */
[----:B------:R-:W-:Y:S05]  /*03e0*/  @!P1 EXIT ;  /* 0x000000000000994d */ /* 0x000fea0003800000 */
[----:B------:R-:W-:-:S04]  /*03f0*/  IADD3 R15, PT, PT, R11, 0x1, RZ ;  /* 0x000000010b0f7810 */ /* 0x000fc80007ffe0ff */
[----:B------:R-:W-:-:S05]  /*0400*/  IABS R17, R15 ;  /* 0x0000000f00117213 */ /* 0x000fca0000000000 */
[----:B------:R-:W-:-:S05]  /*0410*/  IMAD.HI.U32 R13, R13, R17, RZ ;  /* 0x000000110d0d7227 */ /* 0x000fca00078e00ff */
[----:B------:R-:W-:-:S05]  /*0420*/  IADD3 R12, PT, PT, -R13, RZ, RZ ;  /* 0x000000ff0d0c7210 */ /* 0x000fca0007ffe1ff */
[----:B------:R-:W-:-:S05]  /*0430*/  IMAD R17, R10, R12, R17 ;  /* 0x0000000c0a117224 */ /* 0x000fca00078e0211 */
[----:B------:R-:W-:-:S13]  /*0440*/  ISETP.GT.U32.AND P2, PT, R10, R17, PT ;  /* 0x000000110a00720c */ /* 0x000fda0003f44070 */
[----:B------:R-:W-:Y:S01]  /*0450*/  @!P2 IMAD.IADD R17, R17, 0x1, -R10 ;  /* 0x000000011111a824 */ /* 0x000fe200078e0a0a */
[----:B------:R-:W-:-:S04]  /*0460*/  @!P2 IADD3 R13, PT, PT, R13, 0x1, RZ ;  /* 0x000000010d0da810 */ /* 0x000fc80007ffe0ff */
[----:B------:R-:W-:Y:S02]  /*0470*/  ISETP.GE.U32.AND P1, PT, R17, R10, PT ;  /* 0x0000000a1100720c */ /* 0x000fe40003f26070 */
[----:B------:R-:W-:-:S04]  /*0480*/  LOP3.LUT R10, R15, R8, RZ, 0x3c, !PT ;  /* 0x000000080f0a7212 */ /* 0x000fc800078e3cff */
[----:B------:R-:W-:-:S07]  /*0490*/  ISETP.GE.AND P3, PT, R10, RZ, PT ;  /* 0x000000ff0a00720c */ /* 0x000fce0003f66270 */
[----:B------:R-:W-:-:S06]  /*04a0*/  @P1 IADD3 R13, PT, PT, R13, 0x1, RZ ;  /* 0x000000010d0d1810 */ /* 0x000fcc0007ffe0ff */
[----:B------:R-:W-:-:S05]  /*04b0*/  @!P3 IMAD.MOV R13, RZ, RZ, -R13 ;  /* 0x000000ffff0db224 */ /* 0x000fca00078e0a0d */
[----:B------:R-:W-:-:S04]  /*04c0*/  SEL R13, R14, R13, !P0 ;  /* 0x0000000d0e0d7207 */ /* 0x000fc80004000000 */
[----:B------:R-:W-:-:S05]  /*04d0*/  IADD3 R10, PT, PT, -R13, RZ, RZ ;  /* 0x000000ff0d0a7210 */ /* 0x000fca0007ffe1ff */
[----:B------:R-:W-:-:S04]  /*04e0*/  IMAD R15, R8, R10, R15 ;  /* 0x0000000a080f7224 */ /* 0x000fc800078e020f */
[----:B------:R-:W-:-:S06]  /*04f0*/  IMAD.WIDE R2, R15, 0x8, R2 ;  /* 0x000000080f027825 */ /* 0x000fcc00078e0202 */
[----:B------:R-:W2:Y:S02]  /*0500*/  LDG.E R2, desc[UR4][R2.64] ;  /* 0x0000000402027981 */ /* 0x000ea4000c1e1900 */
[----:B--2---:R-:W-:-:S04]  /*0510*/  IMAD R13, R13, UR6, R2 ;  /* 0x000000060d0d7c24 */ /* 0x004fc8000f8e0202 */
[----:B------:R-:W-:-:S04]  /*0520*/  IMAD R13, R13, R0, R9 ;  /* 0x000000000d0d7224 */ /* 0x000fc800078e0209 */
[----:B------:R-:W-:-:S06]  /*0530*/  IMAD.WIDE R4, R13, 0x8, R4 ;  /* 0x000000080d047825 */ /* 0x000fcc00078e0204 */
[----:B------:R-:W2:Y:S01]  /*0540*/  LDG.E.64 R4, desc[UR4][R4.64] ;  /* 0x0000000404047981 */ /* 0x000ea2000c1e1b00 */
[----:B------:R-:W-:-:S05]  /*0550*/  IMAD R0, R11, R0, R0 ;  /* 0x000000000b007224 */ /* 0x000fca00078e0200 */
[----:B------:R-:W-:-:S05]  /*0560*/  IADD3 R9, PT, PT, R9, R0, RZ ;  /* 0x0000000009097210 */ /* 0x000fca0007ffe0ff */
[----:B------:R-:W-:-:S05]  /*0570*/  IMAD.WIDE R6, R9, 0x8, R6 ;  /* 0x0000000809067825 */ /* 0x000fca00078e0206 */
[----:B--2---:R-:W-:Y:S01]  /*0580*/  STG.E.64 desc[UR4][R6.64], R4 ;  /* 0x0000000406007986 */ /* 0x004fe2000c101b04 */
[----:B------:R-:W-:Y:S05]  /*0590*/  EXIT ;  /* 0x000000000000794d */ /* 0x000fea0003800000 */
.L_x_6:
        /* <DEDUP_REMOVED lines=14> */
.L_x_15:


//--------------------- .text._Z15gather_kernel_0IfEvPKT_PKliPS0_iiii --------------------------
	.section	.text._Z15gather_kernel_0IfEvPKT_PKliPS0_iiii,"ax",@progbits
	.align	128
        .global         _Z15gather_kernel_0IfEvPKT_PKliPS0_iiii
        .type           _Z15gather_kernel_0IfEvPKT_PKliPS0_iiii,@function
        .size           _Z15gather_kernel_0IfEvPKT_PKliPS0_iiii,(.L_x_16 - _Z15gather_kernel_0IfEvPKT_PKliPS0_iiii)
        .other          _Z15gather_kernel_0IfEvPKT_PKliPS0_iiii,@"STO_CUDA_ENTRY STV_DEFAULT"
_Z15gather_kernel_0IfEvPKT_PKliPS0_iiii:
.text._Z15gather_kernel_0IfEvPKT_PKliPS0_iiii:
        /* <DEDUP_REMOVED lines=57> */
[----:B------:R-:W2:Y:S01]  /*0390*/  LDG.E R19, desc[UR4][R18.64] ;  /* 0x0000000412137981 */ /* 0x000ea2000c1e1900 */
[----:B------:R-:W-:Y:S01]  /*03a0*/  ISETP.NE.AND P1, PT, R10, 0x1, PT ;  /* 0x000000010a00780c */ /* 0x000fe20003f25270 */
[----:B------:R-:W-:-:S04]  /*03b0*/  IMAD R21, R5, R0, R3 ;  /* 0x0000000005157224 */ /* 0x000fc800078e0203 */
[----:B0-----:R-:W-:-:S05]  /*03c0*/  IMAD.WIDE R20, R21, 0x4, R12 ;  /* 0x0000000415147825 */ /* 0x001fca00078e020c */
[----:B--2---:R0:W-:Y:S03]  /*03d0*/  STG.E desc[UR4][R20.64], R19 ;  /* 0x0000001314007986 */ /* 0x0041e6000c101904 */
        /* <DEDUP_REMOVED lines=22> */
[----:B------:R-:W2:Y:S01]  /*0540*/  LDG.E R9, desc[UR4][R8.64] ;  /* 0x0000000408097981 */ /* 0x000ea2000c1e1900 */
[----:B------:R-:W-:-:S05]  /*0550*/  IMAD R0, R5, R0, R0 ;  /* 0x0000000005007224 */ /* 0x000fca00078e0200 */
[----:B------:R-:W-:-:S05]  /*0560*/  IADD3 R3, PT, PT, R3, R0, RZ ;  /* 0x0000000003037210 */ /* 0x000fca0007ffe0ff */
[----:B------:R-:W-:-:S05]  /*0570*/  IMAD.WIDE R12, R3, 0x4, R12 ;  /* 0x00000004030c7825 */ /* 0x000fca00078e020c */
[----:B--2---:R-:W-:Y:S01]  /*0580*/  STG.E desc[UR4][R12.64], R9 ;  /* 0x000000090c007986 */ /* 0x004fe2000c101904 */
[----:B------:R-:W-:Y:S05]  /*0590*/  EXIT ;  /* 0x000000000000794d */ /* 0x000fea0003800000 */
.L_x_7:
        /* <DEDUP_REMOVED lines=14> */
.L_x_16:


//--------------------- .text._Z15gather_kernel_0I6__halfEvPKT_PKliPS1_iiii --------------------------
	.section	.text._Z15gather_kernel_0I6__halfEvPKT_PKliPS1_iiii,"ax",@progbits
	.align	128
        .global         _Z15gather_kernel_0I6__halfEvPKT_PKliPS1_iiii
        .type           _Z15gather_kernel_0I6__halfEvPKT_PKliPS1_iiii,@function
        .size           _Z15gather_kernel_0I6__halfEvPKT_PKliPS1_iiii,(.L_x_17 - _Z15gather_kernel_0I6__halfEvPKT_PKliPS1_iiii)
        .other          _Z15gather_kernel_0I6__halfEvPKT_PKliPS1_iiii,@"STO_CUDA_ENTRY STV_DEFAULT"
_Z15gather_kernel_0I6__halfEvPKT_PKliPS1_iiii:
.text._Z15gather_kernel_0I6__halfEvPKT_PKliPS1_iiii:
        /* <DEDUP_REMOVED lines=57> */
[----:B------:R-:W2:Y:S01]  /*0390*/  LDG.E.U16 R21, desc[UR4][R20.64] ;  /* 0x0000000414157981 */ /* 0x000ea2000c1e1500 */
[----:B------:R-:W-:Y:S01]  /*03a0*/  ISETP.NE.AND P1, PT, R10, 0x1, PT ;  /* 0x000000010a00780c */ /* 0x000fe20003f25270 */
[----:B------:R-:W-:-:S04]  /*03b0*/  IMAD R19, R5, R0, R3 ;  /* 0x0000000005137224 */ /* 0x000fc800078e0203 */
[----:B0-----:R-:W-:-:S05]  /*03c0*/  IMAD.WIDE R18, R19, 0x2, R12 ;  /* 0x0000000213127825 */ /* 0x001fca00078e020c */
[----:B--2---:R0:W-:Y:S03]  /*03d0*/  STG.E.U16 desc[UR4][R18.64], R21 ;  /* 0x0000001512007986 */ /* 0x0041e6000c101504 */
        /* <DEDUP_REMOVED lines=22> */
[----:B------:R-:W2:Y:S01]  /*0540*/  LDG.E.U16 R9, desc[UR4][R8.64] ;  /* 0x0000000408097981 */ /* 0x000ea2000c1e1500 */
[----:B------:R-:W-:-:S05]  /*0550*/  IMAD R0, R5, R0, R0 ;  /* 0x0000000005007224 */ /* 0x000fca00078e0200 */
[----:B------:R-:W-:-:S05]  /*0560*/  IADD3 R3, PT, PT, R3, R0, RZ ;  /* 0x0000000003037210 */ /* 0x000fca0007ffe0ff */
[----:B------:R-:W-:-:S05]  /*0570*/  IMAD.WIDE R12, R3, 0x2, R12 ;  /* 0x00000002030c7825 */ /* 0x000fca00078e020c */
[----:B--2---:R-:W-:Y:S01]  /*0580*/  STG.E.U16 desc[UR4][R12.64], R9 ;  /* 0x000000090c007986 */ /* 0x004fe2000c101504 */
[----:B------:R-:W-:Y:S05]  /*0590*/  EXIT ;  /* 0x000000000000794d */ /* 0x000fea0003800000 */
.L_x_8:
        /* <DEDUP_REMOVED lines=14> */
.L_x_17:


//--------------------- .nv.shared.reserved.0     --------------------------
	.section	.nv.shared.reserved.0,"aw",@nobits
	.weak		__nv_reservedSMEM_offset_0_alias
	.size		__nv_reservedSMEM_offset_0_alias, 0, 64
	.other		__nv_reservedSMEM_offset_0_alias,@"STO_CUDA_RESERVED_SHARED STV_DEFAULT"
__nv_reservedSMEM_offset_0_alias:
	.zero		0
	.zero		64


//--------------------- .nv.constant0._Z15gather_kernel_2IdEvPKT_PKliPS0_iiii --------------------------
	.section	.nv.constant0._Z15gather_kernel_2IdEvPKT_PKliPS0_iiii,"a",@progbits
	.sectionflags	@""
	.align	4
.nv.constant0._Z15gather_kernel_2IdEvPKT_PKliPS0_iiii:
	.zero		944


//--------------------- .nv.constant0._Z15gather_kernel_2IfEvPKT_PKliPS0_iiii --------------------------
	.section	.nv.constant0._Z15gather_kernel_2IfEvPKT_PKliPS0_iiii,"a",@progbits
	.sectionflags	@""
	.align	4
.nv.constant0._Z15gather_kernel_2IfEvPKT_PKliPS0_iiii:
	.zero		944


//--------------------- .nv.constant0._Z15gather_kernel_2I6__halfEvPKT_PKliPS1_iiii --------------------------
	.section	.nv.constant0._Z15gather_kernel_2I6__halfEvPKT_PKliPS1_iiii,"a",@progbits
	.sectionflags	@""
	.align	4
.nv.constant0._Z15gather_kernel_2I6__halfEvPKT_PKliPS1_iiii:
	.zero		944


//--------------------- .nv.constant0._Z15gather_kernel_1IdEvPKT_PKliPS0_iiii --------------------------
	.section	.nv.constant0._Z15gather_kernel_1IdEvPKT_PKliPS0_iiii,"a",@progbits
	.sectionflags	@""
	.align	4
.nv.constant0._Z15gather_kernel_1IdEvPKT_PKliPS0_iiii:
	.zero		944


//--------------------- .nv.constant0._Z15gather_kernel_1IfEvPKT_PKliPS0_iiii --------------------------
	.section	.nv.constant0._Z15gather_kernel_1IfEvPKT_PKliPS0_iiii,"a",@progbits
	.sectionflags	@""
	.align	4
.nv.constant0._Z15gather_kernel_1IfEvPKT_PKliPS0_iiii:
	.zero		944


//--------------------- .nv.constant0._Z15gather_kernel_1I6__halfEvPKT_PKliPS1_iiii --------------------------
	.section	.nv.constant0._Z15gather_kernel_1I6__halfEvPKT_PKliPS1_iiii,"a",@progbits
	.sectionflags	@""
	.align	4
.nv.constant0._Z15gather_kernel_1I6__halfEvPKT_PKliPS1_iiii:
	.zero		944


//--------------------- .nv.constant0._Z15gather_kernel_0IdEvPKT_PKliPS0_iiii --------------------------
	.section	.nv.constant0._Z15gather_kernel_0IdEvPKT_PKliPS0_iiii,"a",@progbits
	.sectionflags	@""
	.align	4
.nv.constant0._Z15gather_kernel_0IdEvPKT_PKliPS0_iiii:
	.zero		944


//--------------------- .nv.constant0._Z15gather_kernel_0IfEvPKT_PKliPS0_iiii --------------------------
	.section	.nv.constant0._Z15gather_kernel_0IfEvPKT_PKliPS0_iiii,"a",@progbits
	.sectionflags	@""
	.align	4
.nv.constant0._Z15gather_kernel_0IfEvPKT_PKliPS0_iiii:
	.zero		944


//--------------------- .nv.constant0._Z15gather_kernel_0I6__halfEvPKT_PKliPS1_iiii --------------------------
	.section	.nv.constant0._Z15gather_kernel_0I6__halfEvPKT_PKliPS1_iiii,"a",@progbits
	.sectionflags	@""
	.align	4
.nv.constant0._Z15gather_kernel_0I6__halfEvPKT_PKliPS1_iiii:
	.zero		944


//--------------------- SYMBOLS --------------------------

	.type		.nv.reservedSmem.offset0,@object
	.size		.nv.reservedSmem.offset0,0x4
